//
// Generated by NVIDIA NVVM Compiler
//
// Compiler Build ID: CL-36424714
// Cuda compilation tools, release 13.0, V13.0.88
// Based on NVVM 20.0.0
//

.version 9.0
.target sm_100
.address_size 64

	// .globl	_Z18selection_sort_gpuiiiiPKfPiPf

.visible .entry _Z18selection_sort_gpuiiiiPKfPiPf(
	.param .u32 _Z18selection_sort_gpuiiiiPKfPiPf_param_0,
	.param .u32 _Z18selection_sort_gpuiiiiPKfPiPf_param_1,
	.param .u32 _Z18selection_sort_gpuiiiiPKfPiPf_param_2,
	.param .u32 _Z18selection_sort_gpuiiiiPKfPiPf_param_3,
	.param .u64 .ptr .align 1 _Z18selection_sort_gpuiiiiPKfPiPf_param_4,
	.param .u64 .ptr .align 1 _Z18selection_sort_gpuiiiiPKfPiPf_param_5,
	.param .u64 .ptr .align 1 _Z18selection_sort_gpuiiiiPKfPiPf_param_6
)
{
	.reg .pred 	%p<61>;
	.reg .b16 	%rs<15>;
	.reg .b32 	%r<182>;
	.reg .b32 	%f<96>;
	.reg .b64 	%rd<146>;

	ld.param.u32 	%r53, [_Z18selection_sort_gpuiiiiPKfPiPf_param_1];
	ld.param.u32 	%r54, [_Z18selection_sort_gpuiiiiPKfPiPf_param_2];
	ld.param.u32 	%r55, [_Z18selection_sort_gpuiiiiPKfPiPf_param_3];
	ld.param.u64 	%rd10, [_Z18selection_sort_gpuiiiiPKfPiPf_param_4];
	ld.param.u64 	%rd11, [_Z18selection_sort_gpuiiiiPKfPiPf_param_5];
	ld.param.u64 	%rd12, [_Z18selection_sort_gpuiiiiPKfPiPf_param_6];
	cvta.to.global.u64 	%rd1, %rd10;
	cvta.to.global.u64 	%rd13, %rd11;
	cvta.to.global.u64 	%rd14, %rd12;
	mov.u32 	%r56, %ctaid.x;
	mul.lo.s32 	%r57, %r53, %r56;
	mul.lo.s32 	%r58, %r57, %r54;
	cvt.s64.s32 	%rd2, %r58;
	mul.wide.s32 	%rd15, %r58, 4;
	add.s64 	%rd3, %rd13, %rd15;
	add.s64 	%rd4, %rd14, %rd15;
	mov.u32 	%r167, %tid.x;
	mov.u32 	%r2, %ntid.x;
	setp.ge.s32 	%p1, %r167, %r54;
	setp.lt.s32 	%p2, %r53, 1;
	or.pred  	%p3, %p1, %p2;
	@%p3 bra 	$L__BB0_16;
	and.b32  	%r3, %r53, 15;
	add.s32 	%r4, %r3, -1;
	and.b32  	%r5, %r53, 7;
	add.s32 	%r6, %r5, -1;
	and.b32  	%r7, %r53, 2147483632;
	and.b32  	%r8, %r53, 3;
	mov.u32 	%r162, %r167;
$L__BB0_2:
	setp.lt.u32 	%p4, %r53, 16;
	mul.lo.s32 	%r10, %r162, %r53;
	mov.b32 	%r165, 0;
	@%p4 bra 	$L__BB0_5;
	mov.b32 	%r163, 0;
$L__BB0_4:
	.pragma "nounroll";
	add.s32 	%r61, %r163, %r10;
	cvt.u64.u32 	%rd16, %r61;
	add.s64 	%rd17, %rd16, %rd2;
	shl.b64 	%rd18, %rd17, 2;
	add.s64 	%rd19, %rd1, %rd18;
	ld.global.f32 	%f1, [%rd19];
	mul.wide.u32 	%rd20, %r61, 4;
	add.s64 	%rd21, %rd4, %rd20;
	st.global.f32 	[%rd21], %f1;
	add.s64 	%rd22, %rd3, %rd20;
	st.global.u32 	[%rd22], %r163;
	add.s32 	%r62, %r163, 1;
	ld.global.f32 	%f2, [%rd19+4];
	st.global.f32 	[%rd21+4], %f2;
	st.global.u32 	[%rd22+4], %r62;
	add.s32 	%r63, %r163, 2;
	ld.global.f32 	%f3, [%rd19+8];
	st.global.f32 	[%rd21+8], %f3;
	st.global.u32 	[%rd22+8], %r63;
	add.s32 	%r64, %r163, 3;
	ld.global.f32 	%f4, [%rd19+12];
	st.global.f32 	[%rd21+12], %f4;
	st.global.u32 	[%rd22+12], %r64;
	add.s32 	%r65, %r163, 4;
	ld.global.f32 	%f5, [%rd19+16];
	st.global.f32 	[%rd21+16], %f5;
	st.global.u32 	[%rd22+16], %r65;
	add.s32 	%r66, %r163, 5;
	ld.global.f32 	%f6, [%rd19+20];
	st.global.f32 	[%rd21+20], %f6;
	st.global.u32 	[%rd22+20], %r66;
	add.s32 	%r67, %r163, 6;
	ld.global.f32 	%f7, [%rd19+24];
	st.global.f32 	[%rd21+24], %f7;
	st.global.u32 	[%rd22+24], %r67;
	add.s32 	%r68, %r163, 7;
	ld.global.f32 	%f8, [%rd19+28];
	st.global.f32 	[%rd21+28], %f8;
	st.global.u32 	[%rd22+28], %r68;
	add.s32 	%r69, %r163, 8;
	ld.global.f32 	%f9, [%rd19+32];
	st.global.f32 	[%rd21+32], %f9;
	st.global.u32 	[%rd22+32], %r69;
	add.s32 	%r70, %r163, 9;
	ld.global.f32 	%f10, [%rd19+36];
	st.global.f32 	[%rd21+36], %f10;
	st.global.u32 	[%rd22+36], %r70;
	add.s32 	%r71, %r163, 10;
	ld.global.f32 	%f11, [%rd19+40];
	st.global.f32 	[%rd21+40], %f11;
	st.global.u32 	[%rd22+40], %r71;
	add.s32 	%r72, %r163, 11;
	ld.global.f32 	%f12, [%rd19+44];
	st.global.f32 	[%rd21+44], %f12;
	st.global.u32 	[%rd22+44], %r72;
	add.s32 	%r73, %r163, 12;
	ld.global.f32 	%f13, [%rd19+48];
	st.global.f32 	[%rd21+48], %f13;
	st.global.u32 	[%rd22+48], %r73;
	add.s32 	%r74, %r163, 13;
	ld.global.f32 	%f14, [%rd19+52];
	st.global.f32 	[%rd21+52], %f14;
	st.global.u32 	[%rd22+52], %r74;
	add.s32 	%r75, %r163, 14;
	ld.global.f32 	%f15, [%rd19+56];
	st.global.f32 	[%rd21+56], %f15;
	st.global.u32 	[%rd22+56], %r75;
	add.s32 	%r76, %r163, 15;
	ld.global.f32 	%f16, [%rd19+60];
	st.global.f32 	[%rd21+60], %f16;
	st.global.u32 	[%rd22+60], %r76;
	add.s32 	%r163, %r163, 16;
	setp.ne.s32 	%p5, %r163, %r7;
	mov.u32 	%r165, %r7;
	@%p5 bra 	$L__BB0_4;
$L__BB0_5:
	setp.eq.s32 	%p6, %r3, 0;
	@%p6 bra 	$L__BB0_15;
	setp.lt.u32 	%p7, %r4, 7;
	@%p7 bra 	$L__BB0_8;
	add.s32 	%r77, %r165, %r10;
	cvt.u64.u32 	%rd23, %r77;
	add.s64 	%rd24, %rd23, %rd2;
	shl.b64 	%rd25, %rd24, 2;
	add.s64 	%rd26, %rd1, %rd25;
	ld.global.f32 	%f17, [%rd26];
	mul.wide.u32 	%rd27, %r77, 4;
	add.s64 	%rd28, %rd4, %rd27;
	st.global.f32 	[%rd28], %f17;
	add.s64 	%rd29, %rd3, %rd27;
	st.global.u32 	[%rd29], %r165;
	add.s32 	%r78, %r165, 1;
	cvt.u64.u32 	%rd30, %r10;
	cvt.u64.u32 	%rd31, %r165;
	add.s64 	%rd32, %rd31, %rd30;
	add.s64 	%rd33, %rd32, %rd2;
	shl.b64 	%rd34, %rd33, 2;
	add.s64 	%rd35, %rd1, %rd34;
	ld.global.f32 	%f18, [%rd35+4];
	shl.b64 	%rd36, %rd32, 2;
	add.s64 	%rd37, %rd4, %rd36;
	st.global.f32 	[%rd37+4], %f18;
	add.s64 	%rd38, %rd3, %rd36;
	st.global.u32 	[%rd38+4], %r78;
	add.s32 	%r79, %r165, 2;
	ld.global.f32 	%f19, [%rd35+8];
	st.global.f32 	[%rd37+8], %f19;
	st.global.u32 	[%rd38+8], %r79;
	add.s32 	%r80, %r165, 3;
	ld.global.f32 	%f20, [%rd35+12];
	st.global.f32 	[%rd37+12], %f20;
	st.global.u32 	[%rd38+12], %r80;
	add.s32 	%r81, %r165, 4;
	ld.global.f32 	%f21, [%rd35+16];
	st.global.f32 	[%rd37+16], %f21;
	st.global.u32 	[%rd38+16], %r81;
	add.s32 	%r82, %r165, 5;
	ld.global.f32 	%f22, [%rd35+20];
	st.global.f32 	[%rd37+20], %f22;
	st.global.u32 	[%rd38+20], %r82;
	add.s32 	%r83, %r165, 6;
	ld.global.f32 	%f23, [%rd35+24];
	st.global.f32 	[%rd37+24], %f23;
	st.global.u32 	[%rd38+24], %r83;
	add.s32 	%r84, %r165, 7;
	ld.global.f32 	%f24, [%rd35+28];
	st.global.f32 	[%rd37+28], %f24;
	st.global.u32 	[%rd38+28], %r84;
	add.s32 	%r165, %r165, 8;
$L__BB0_8:
	setp.eq.s32 	%p8, %r5, 0;
	@%p8 bra 	$L__BB0_15;
	setp.lt.u32 	%p9, %r6, 3;
	@%p9 bra 	$L__BB0_11;
	add.s32 	%r85, %r165, %r10;
	cvt.u64.u32 	%rd39, %r85;
	add.s64 	%rd40, %rd39, %rd2;
	shl.b64 	%rd41, %rd40, 2;
	add.s64 	%rd42, %rd1, %rd41;
	ld.global.f32 	%f25, [%rd42];
	mul.wide.u32 	%rd43, %r85, 4;
	add.s64 	%rd44, %rd4, %rd43;
	st.global.f32 	[%rd44], %f25;
	add.s64 	%rd45, %rd3, %rd43;
	st.global.u32 	[%rd45], %r165;
	add.s32 	%r86, %r165, 1;
	cvt.u64.u32 	%rd46, %r10;
	cvt.u64.u32 	%rd47, %r165;
	add.s64 	%rd48, %rd47, %rd46;
	add.s64 	%rd49, %rd48, %rd2;
	shl.b64 	%rd50, %rd49, 2;
	add.s64 	%rd51, %rd1, %rd50;
	ld.global.f32 	%f26, [%rd51+4];
	shl.b64 	%rd52, %rd48, 2;
	add.s64 	%rd53, %rd4, %rd52;
	st.global.f32 	[%rd53+4], %f26;
	add.s64 	%rd54, %rd3, %rd52;
	st.global.u32 	[%rd54+4], %r86;
	add.s32 	%r87, %r165, 2;
	ld.global.f32 	%f27, [%rd51+8];
	st.global.f32 	[%rd53+8], %f27;
	st.global.u32 	[%rd54+8], %r87;
	add.s32 	%r88, %r165, 3;
	ld.global.f32 	%f28, [%rd51+12];
	st.global.f32 	[%rd53+12], %f28;
	st.global.u32 	[%rd54+12], %r88;
	add.s32 	%r165, %r165, 4;
$L__BB0_11:
	setp.eq.s32 	%p10, %r8, 0;
	@%p10 bra 	$L__BB0_15;
	setp.eq.s32 	%p11, %r8, 1;
	add.s32 	%r89, %r165, %r10;
	cvt.u64.u32 	%rd55, %r89;
	add.s64 	%rd56, %rd55, %rd2;
	shl.b64 	%rd57, %rd56, 2;
	add.s64 	%rd58, %rd1, %rd57;
	ld.global.f32 	%f29, [%rd58];
	mul.wide.u32 	%rd59, %r89, 4;
	add.s64 	%rd60, %rd4, %rd59;
	st.global.f32 	[%rd60], %f29;
	add.s64 	%rd61, %rd3, %rd59;
	st.global.u32 	[%rd61], %r165;
	@%p11 bra 	$L__BB0_15;
	setp.eq.s32 	%p12, %r8, 2;
	add.s32 	%r90, %r165, 1;
	cvt.u64.u32 	%rd62, %r10;
	cvt.u64.u32 	%rd63, %r165;
	add.s64 	%rd64, %rd63, %rd62;
	add.s64 	%rd65, %rd64, %rd2;
	shl.b64 	%rd66, %rd65, 2;
	add.s64 	%rd5, %rd1, %rd66;
	ld.global.f32 	%f30, [%rd5+4];
	shl.b64 	%rd67, %rd64, 2;
	add.s64 	%rd6, %rd4, %rd67;
	st.global.f32 	[%rd6+4], %f30;
	add.s64 	%rd7, %rd3, %rd67;
	st.global.u32 	[%rd7+4], %r90;
	@%p12 bra 	$L__BB0_15;
	add.s32 	%r91, %r165, 2;
	ld.global.f32 	%f31, [%rd5+8];
	st.global.f32 	[%rd6+8], %f31;
	st.global.u32 	[%rd7+8], %r91;
$L__BB0_15:
	add.s32 	%r162, %r162, %r2;
	setp.lt.s32 	%p13, %r162, %r54;
	@%p13 bra 	$L__BB0_2;
$L__BB0_16:
	setp.ge.s32 	%p14, %r167, %r54;
	setp.lt.s32 	%p15, %r55, 1;
	or.pred  	%p16, %p14, %p15;
	@%p16 bra 	$L__BB0_24;
	add.s32 	%r19, %r53, -2;
	cvt.u16.u32 	%rs1, %r53;
$L__BB0_18:
	mul.lo.s32 	%r21, %r167, %r53;
	mul.wide.s32 	%rd68, %r21, 4;
	add.s64 	%rd8, %rd4, %rd68;
	mov.b32 	%r168, 0;
	mov.b16 	%rs13, 0;
	mov.u16 	%rs14, %rs13;
$L__BB0_19:
	not.b32 	%r93, %r168;
	add.s32 	%r23, %r53, %r93;
	add.s32 	%r24, %r168, 1;
	setp.lt.s32 	%p17, %r24, %r53;
	mov.u32 	%r172, %r168;
	@%p17 bra 	$L__BB0_25;
$L__BB0_20:
	setp.eq.s32 	%p58, %r172, %r168;
	@%p58 bra 	$L__BB0_22;
	mul.wide.s32 	%rd138, %r172, 4;
	add.s64 	%rd139, %rd8, %rd138;
	ld.global.f32 	%f94, [%rd139];
	mul.wide.u32 	%rd140, %r168, 4;
	add.s64 	%rd141, %rd8, %rd140;
	ld.global.f32 	%f95, [%rd141];
	st.global.f32 	[%rd139], %f95;
	st.global.f32 	[%rd141], %f94;
	add.s32 	%r158, %r172, %r21;
	mul.wide.s32 	%rd142, %r158, 4;
	add.s64 	%rd143, %rd3, %rd142;
	ld.global.u32 	%r159, [%rd143];
	add.s32 	%r160, %r168, %r21;
	mul.wide.s32 	%rd144, %r160, 4;
	add.s64 	%rd145, %rd3, %rd144;
	ld.global.u32 	%r161, [%rd145];
	st.global.u32 	[%rd143], %r161;
	st.global.u32 	[%rd145], %r159;
$L__BB0_22:
	setp.eq.s32 	%p59, %r24, %r55;
	add.s16 	%rs14, %rs14, 1;
	add.s16 	%rs13, %rs13, 1;
	mov.u32 	%r168, %r24;
	@%p59 bra 	$L__BB0_23;
	bra.uni 	$L__BB0_19;
$L__BB0_23:
	add.s32 	%r167, %r167, %r2;
	setp.lt.s32 	%p60, %r167, %r54;
	@%p60 bra 	$L__BB0_18;
$L__BB0_24:
	ret;
$L__BB0_25:
	sub.s32 	%r95, %r19, %r168;
	setp.lt.u32 	%p18, %r95, 15;
	mov.u32 	%r177, %r24;
	mov.u32 	%r172, %r168;
	@%p18 bra 	$L__BB0_29;
	and.b32  	%r96, %r23, -16;
	neg.s32 	%r169, %r96;
	mov.u32 	%r170, %r168;
	mov.u32 	%r172, %r168;
$L__BB0_27:
	.pragma "nounroll";
	add.s32 	%r97, %r170, 1;
	mul.wide.u32 	%rd69, %r97, 4;
	add.s64 	%rd70, %rd8, %rd69;
	ld.global.f32 	%f32, [%rd70];
	mul.wide.s32 	%rd71, %r172, 4;
	add.s64 	%rd72, %rd8, %rd71;
	ld.global.f32 	%f33, [%rd72];
	setp.lt.f32 	%p19, %f32, %f33;
	selp.b32 	%r98, %r97, %r172, %p19;
	ld.global.f32 	%f34, [%rd70+4];
	mul.wide.s32 	%rd73, %r98, 4;
	add.s64 	%rd74, %rd8, %rd73;
	ld.global.f32 	%f35, [%rd74];
	setp.lt.f32 	%p20, %f34, %f35;
	add.s32 	%r99, %r170, 2;
	selp.b32 	%r100, %r99, %r98, %p20;
	ld.global.f32 	%f36, [%rd70+8];
	mul.wide.s32 	%rd75, %r100, 4;
	add.s64 	%rd76, %rd8, %rd75;
	ld.global.f32 	%f37, [%rd76];
	setp.lt.f32 	%p21, %f36, %f37;
	add.s32 	%r101, %r170, 3;
	selp.b32 	%r102, %r101, %r100, %p21;
	ld.global.f32 	%f38, [%rd70+12];
	mul.wide.s32 	%rd77, %r102, 4;
	add.s64 	%rd78, %rd8, %rd77;
	ld.global.f32 	%f39, [%rd78];
	setp.lt.f32 	%p22, %f38, %f39;
	add.s32 	%r103, %r170, 4;
	selp.b32 	%r104, %r103, %r102, %p22;
	ld.global.f32 	%f40, [%rd70+16];
	mul.wide.s32 	%rd79, %r104, 4;
	add.s64 	%rd80, %rd8, %rd79;
	ld.global.f32 	%f41, [%rd80];
	setp.lt.f32 	%p23, %f40, %f41;
	add.s32 	%r105, %r170, 5;
	selp.b32 	%r106, %r105, %r104, %p23;
	ld.global.f32 	%f42, [%rd70+20];
	mul.wide.s32 	%rd81, %r106, 4;
	add.s64 	%rd82, %rd8, %rd81;
	ld.global.f32 	%f43, [%rd82];
	setp.lt.f32 	%p24, %f42, %f43;
	add.s32 	%r107, %r170, 6;
	selp.b32 	%r108, %r107, %r106, %p24;
	ld.global.f32 	%f44, [%rd70+24];
	mul.wide.s32 	%rd83, %r108, 4;
	add.s64 	%rd84, %rd8, %rd83;
	ld.global.f32 	%f45, [%rd84];
	setp.lt.f32 	%p25, %f44, %f45;
	add.s32 	%r109, %r170, 7;
	selp.b32 	%r110, %r109, %r108, %p25;
	ld.global.f32 	%f46, [%rd70+28];
	mul.wide.s32 	%rd85, %r110, 4;
	add.s64 	%rd86, %rd8, %rd85;
	ld.global.f32 	%f47, [%rd86];
	setp.lt.f32 	%p26, %f46, %f47;
	add.s32 	%r111, %r170, 8;
	selp.b32 	%r112, %r111, %r110, %p26;
	ld.global.f32 	%f48, [%rd70+32];
	mul.wide.s32 	%rd87, %r112, 4;
	add.s64 	%rd88, %rd8, %rd87;
	ld.global.f32 	%f49, [%rd88];
	setp.lt.f32 	%p27, %f48, %f49;
	add.s32 	%r113, %r170, 9;
	selp.b32 	%r114, %r113, %r112, %p27;
	ld.global.f32 	%f50, [%rd70+36];
	mul.wide.s32 	%rd89, %r114, 4;
	add.s64 	%rd90, %rd8, %rd89;
	ld.global.f32 	%f51, [%rd90];
	setp.lt.f32 	%p28, %f50, %f51;
	add.s32 	%r115, %r170, 10;
	selp.b32 	%r116, %r115, %r114, %p28;
	ld.global.f32 	%f52, [%rd70+40];
	mul.wide.s32 	%rd91, %r116, 4;
	add.s64 	%rd92, %rd8, %rd91;
	ld.global.f32 	%f53, [%rd92];
	setp.lt.f32 	%p29, %f52, %f53;
	add.s32 	%r117, %r170, 11;
	selp.b32 	%r118, %r117, %r116, %p29;
	ld.global.f32 	%f54, [%rd70+44];
	mul.wide.s32 	%rd93, %r118, 4;
	add.s64 	%rd94, %rd8, %rd93;
	ld.global.f32 	%f55, [%rd94];
	setp.lt.f32 	%p30, %f54, %f55;
	add.s32 	%r119, %r170, 12;
	selp.b32 	%r120, %r119, %r118, %p30;
	ld.global.f32 	%f56, [%rd70+48];
	mul.wide.s32 	%rd95, %r120, 4;
	add.s64 	%rd96, %rd8, %rd95;
	ld.global.f32 	%f57, [%rd96];
	setp.lt.f32 	%p31, %f56, %f57;
	add.s32 	%r121, %r170, 13;
	selp.b32 	%r122, %r121, %r120, %p31;
	ld.global.f32 	%f58, [%rd70+52];
	mul.wide.s32 	%rd97, %r122, 4;
	add.s64 	%rd98, %rd8, %rd97;
	ld.global.f32 	%f59, [%rd98];
	setp.lt.f32 	%p32, %f58, %f59;
	add.s32 	%r123, %r170, 14;
	selp.b32 	%r124, %r123, %r122, %p32;
	ld.global.f32 	%f60, [%rd70+56];
	mul.wide.s32 	%rd99, %r124, 4;
	add.s64 	%rd100, %rd8, %rd99;
	ld.global.f32 	%f61, [%rd100];
	setp.lt.f32 	%p33, %f60, %f61;
	add.s32 	%r125, %r170, 15;
	selp.b32 	%r126, %r125, %r124, %p33;
	ld.global.f32 	%f62, [%rd70+60];
	mul.wide.s32 	%rd101, %r126, 4;
	add.s64 	%rd102, %rd8, %rd101;
	ld.global.f32 	%f63, [%rd102];
	setp.lt.f32 	%p34, %f62, %f63;
	add.s32 	%r170, %r170, 16;
	selp.b32 	%r172, %r170, %r126, %p34;
	add.s32 	%r169, %r169, 16;
	setp.eq.s32 	%p35, %r169, 0;
	@%p35 bra 	$L__BB0_28;
	bra.uni 	$L__BB0_27;
$L__BB0_28:
	add.s32 	%r177, %r170, 1;
$L__BB0_29:
	and.b32  	%r127, %r23, 15;
	setp.eq.s32 	%p36, %r127, 0;
	@%p36 bra 	$L__BB0_20;
	not.b16 	%rs9, %rs14;
	add.s16 	%rs10, %rs9, %rs1;
	cvt.u32.u16 	%r129, %rs10;
	and.b32  	%r37, %r129, 15;
	add.s32 	%r130, %r37, -1;
	setp.lt.u32 	%p37, %r130, 7;
	@%p37 bra 	$L__BB0_32;
	mul.wide.u32 	%rd103, %r177, 4;
	add.s64 	%rd104, %rd8, %rd103;
	ld.global.f32 	%f64, [%rd104];
	mul.wide.s32 	%rd105, %r172, 4;
	add.s64 	%rd106, %rd8, %rd105;
	ld.global.f32 	%f65, [%rd106];
	setp.lt.f32 	%p38, %f64, %f65;
	selp.b32 	%r131, %r177, %r172, %p38;
	add.s32 	%r132, %r177, 1;
	ld.global.f32 	%f66, [%rd104+4];
	mul.wide.s32 	%rd107, %r131, 4;
	add.s64 	%rd108, %rd8, %rd107;
	ld.global.f32 	%f67, [%rd108];
	setp.lt.f32 	%p39, %f66, %f67;
	selp.b32 	%r133, %r132, %r131, %p39;
	add.s32 	%r134, %r177, 2;
	ld.global.f32 	%f68, [%rd104+8];
	mul.wide.s32 	%rd109, %r133, 4;
	add.s64 	%rd110, %rd8, %rd109;
	ld.global.f32 	%f69, [%rd110];
	setp.lt.f32 	%p40, %f68, %f69;
	selp.b32 	%r135, %r134, %r133, %p40;
	add.s32 	%r136, %r177, 3;
	ld.global.f32 	%f70, [%rd104+12];
	mul.wide.s32 	%rd111, %r135, 4;
	add.s64 	%rd112, %rd8, %rd111;
	ld.global.f32 	%f71, [%rd112];
	setp.lt.f32 	%p41, %f70, %f71;
	selp.b32 	%r137, %r136, %r135, %p41;
	add.s32 	%r138, %r177, 4;
	ld.global.f32 	%f72, [%rd104+16];
	mul.wide.s32 	%rd113, %r137, 4;
	add.s64 	%rd114, %rd8, %rd113;
	ld.global.f32 	%f73, [%rd114];
	setp.lt.f32 	%p42, %f72, %f73;
	selp.b32 	%r139, %r138, %r137, %p42;
	add.s32 	%r140, %r177, 5;
	ld.global.f32 	%f74, [%rd104+20];
	mul.wide.s32 	%rd115, %r139, 4;
	add.s64 	%rd116, %rd8, %rd115;
	ld.global.f32 	%f75, [%rd116];
	setp.lt.f32 	%p43, %f74, %f75;
	selp.b32 	%r141, %r140, %r139, %p43;
	add.s32 	%r142, %r177, 6;
	ld.global.f32 	%f76, [%rd104+24];
	mul.wide.s32 	%rd117, %r141, 4;
	add.s64 	%rd118, %rd8, %rd117;
	ld.global.f32 	%f77, [%rd118];
	setp.lt.f32 	%p44, %f76, %f77;
	selp.b32 	%r143, %r142, %r141, %p44;
	add.s32 	%r144, %r177, 7;
	ld.global.f32 	%f78, [%rd104+28];
	mul.wide.s32 	%rd119, %r143, 4;
	add.s64 	%rd120, %rd8, %rd119;
	ld.global.f32 	%f79, [%rd120];
	setp.lt.f32 	%p45, %f78, %f79;
	selp.b32 	%r172, %r144, %r143, %p45;
	add.s32 	%r177, %r177, 8;
$L__BB0_32:
	and.b32  	%r145, %r37, 7;
	setp.eq.s32 	%p46, %r145, 0;
	@%p46 bra 	$L__BB0_20;
	not.b16 	%rs11, %rs13;
	add.s16 	%rs12, %rs11, %rs1;
	cvt.u32.u16 	%r147, %rs12;
	and.b32  	%r148, %r147, 7;
	and.b32  	%r43, %r147, 3;
	add.s32 	%r149, %r148, -1;
	setp.lt.u32 	%p47, %r149, 3;
	@%p47 bra 	$L__BB0_35;
	mul.wide.u32 	%rd121, %r177, 4;
	add.s64 	%rd122, %rd8, %rd121;
	ld.global.f32 	%f80, [%rd122];
	mul.wide.s32 	%rd123, %r172, 4;
	add.s64 	%rd124, %rd8, %rd123;
	ld.global.f32 	%f81, [%rd124];
	setp.lt.f32 	%p48, %f80, %f81;
	selp.b32 	%r150, %r177, %r172, %p48;
	add.s32 	%r151, %r177, 1;
	ld.global.f32 	%f82, [%rd122+4];
	mul.wide.s32 	%rd125, %r150, 4;
	add.s64 	%rd126, %rd8, %rd125;
	ld.global.f32 	%f83, [%rd126];
	setp.lt.f32 	%p49, %f82, %f83;
	selp.b32 	%r152, %r151, %r150, %p49;
	add.s32 	%r153, %r177, 2;
	ld.global.f32 	%f84, [%rd122+8];
	mul.wide.s32 	%rd127, %r152, 4;
	add.s64 	%rd128, %rd8, %rd127;
	ld.global.f32 	%f85, [%rd128];
	setp.lt.f32 	%p50, %f84, %f85;
	selp.b32 	%r154, %r153, %r152, %p50;
	add.s32 	%r155, %r177, 3;
	ld.global.f32 	%f86, [%rd122+12];
	mul.wide.s32 	%rd129, %r154, 4;
	add.s64 	%rd130, %rd8, %rd129;
	ld.global.f32 	%f87, [%rd130];
	setp.lt.f32 	%p51, %f86, %f87;
	selp.b32 	%r172, %r155, %r154, %p51;
	add.s32 	%r177, %r177, 4;
$L__BB0_35:
	setp.eq.s32 	%p52, %r43, 0;
	@%p52 bra 	$L__BB0_20;
	mul.wide.u32 	%rd131, %r177, 4;
	add.s64 	%rd9, %rd8, %rd131;
	ld.global.f32 	%f88, [%rd9];
	mul.wide.s32 	%rd132, %r172, 4;
	add.s64 	%rd133, %rd8, %rd132;
	ld.global.f32 	%f89, [%rd133];
	setp.lt.f32 	%p53, %f88, %f89;
	selp.b32 	%r172, %r177, %r172, %p53;
	setp.eq.s32 	%p54, %r43, 1;
	@%p54 bra 	$L__BB0_20;
	add.s32 	%r156, %r177, 1;
	ld.global.f32 	%f90, [%rd9+4];
	mul.wide.s32 	%rd134, %r172, 4;
	add.s64 	%rd135, %rd8, %rd134;
	ld.global.f32 	%f91, [%rd135];
	setp.lt.f32 	%p55, %f90, %f91;
	selp.b32 	%r172, %r156, %r172, %p55;
	setp.eq.s32 	%p56, %r43, 2;
	@%p56 bra 	$L__BB0_20;
	add.s32 	%r157, %r177, 2;
	ld.global.f32 	%f92, [%rd9+8];
	mul.wide.s32 	%rd136, %r172, 4;
	add.s64 	%rd137, %rd8, %rd136;
	ld.global.f32 	%f93, [%rd137];
	setp.lt.f32 	%p57, %f92, %f93;
	selp.b32 	%r172, %r157, %r172, %p57;
	bra.uni 	$L__BB0_20;

}


// ===== COMPILED SASS (sm_100) =====

	.target	sm_100

	.elftype	@"ET_EXEC"


//--------------------- .note.nv.tkinfo           --------------------------
	.section	.note.nv.tkinfo,"",@"SHT_NOTE"
	.sectionflags	@"SHF_NOTE_NV_TKINFO"
	.tkinfo
        /*0018*/ 	.word	0x00000002
        /*0030*/ 	.string	""
        /*0030*/ 	.string	"ptxas"
        /*0030*/ 	.string	"Cuda compilation tools, release 13.0, V13.0.88"
        /*0030*/ 	.string	"Build cuda_13.0.r13.0/compiler.36424714_0"
        /*0030*/ 	.string	"-arch sm_100 -m 64 "



//--------------------- .note.nv.cuinfo           --------------------------
	.section	.note.nv.cuinfo,"",@"SHT_NOTE"
	.sectionflags	@"SHF_NOTE_NV_CUINFO"
        /*0018*/ 	.short	0x0002
        /*001a*/ 	.short	0x0064
        /*001c*/ 	.short	0x0082
	.zero		2


//--------------------- .nv.info                  --------------------------
	.section	.nv.info,"",@"SHT_CUDA_INFO"
	.align	4


	//----- nvinfo : EIATTR_REGCOUNT
	.align		4
        /*0000*/ 	.byte	0x04, 0x2f
        /*0002*/ 	.short	(.L_1 - .L_0)
	.align		4
.L_0:
        /*0004*/ 	.word	index@(_Z18selection_sort_gpuiiiiPKfPiPf)
        /*0008*/ 	.word	0x00000020


	//----- nvinfo : EIATTR_FRAME_SIZE
	.align		4
.L_1:
        /*000c*/ 	.byte	0x04, 0x11
        /*000e*/ 	.short	(.L_3 - .L_2)
	.align		4
.L_2:
        /*0010*/ 	.word	index@(_Z18selection_sort_gpuiiiiPKfPiPf)
        /*0014*/ 	.word	0x00000000


	//----- nvinfo : EIATTR_MIN_STACK_SIZE
	.align		4
.L_3:
        /*0018*/ 	.byte	0x04, 0x12
        /*001a*/ 	.short	(.L_5 - .L_4)
	.align		4
.L_4:
        /*001c*/ 	.word	index@(_Z18selection_sort_gpuiiiiPKfPiPf)
        /*0020*/ 	.word	0x00000000
.L_5:


//--------------------- .nv.compat                --------------------------
	.section	.nv.compat,"",@"SHT_CUDA_COMPAT_INFO"
	.align	4
        /*0000*/ 	.byte	0x02, 0x09, 0x00, 0x00, 0x02, 0x02, 0x01, 0x00, 0x02, 0x05, 0x05, 0x00, 0x03, 0x07, 0x01, 0x01
        /*0010*/ 	.byte	0x02, 0x03, 0x00, 0x00, 0x02, 0x06, 0x01, 0x00, 0x04, 0x0b, 0x08, 0x00, 0x09, 0x00, 0x00, 0x00
        /*0020*/ 	.byte	0x00, 0x00, 0x00, 0x00


//--------------------- .nv.info._Z18selection_sort_gpuiiiiPKfPiPf --------------------------
	.section	.nv.info._Z18selection_sort_gpuiiiiPKfPiPf,"",@"SHT_CUDA_INFO"
	.sectionflags	@""
	.align	4


	//----- nvinfo : EIATTR_CUDA_API_VERSION
	.align		4
        /*0000*/ 	.byte	0x04, 0x37
        /*0002*/ 	.short	(.L_7 - .L_6)
.L_6:
        /*0004*/ 	.word	0x00000082


	//----- nvinfo : EIATTR_KPARAM_INFO
	.align		4
.L_7:
        /*0008*/ 	.byte	0x04, 0x17
        /*000a*/ 	.short	(.L_9 - .L_8)
.L_8:
        /*000c*/ 	.word	0x00000000
        /*0010*/ 	.short	0x0006
        /*0012*/ 	.short	0x0020
        /*0014*/ 	.byte	0x00, 0xf5, 0x21, 0x00


	//----- nvinfo : EIATTR_KPARAM_INFO
	.align		4
.L_9:
        /*0018*/ 	.byte	0x04, 0x17
        /*001a*/ 	.short	(.L_11 - .L_10)
.L_10:
        /*001c*/ 	.word	0x00000000
        /*0020*/ 	.short	0x0005
        /*0022*/ 	.short	0x0018
        /*0024*/ 	.byte	0x00, 0xf5, 0x21, 0x00


	//----- nvinfo : EIATTR_KPARAM_INFO
	.align		4
.L_11:
        /*0028*/ 	.byte	0x04, 0x17
        /*002a*/ 	.short	(.L_13 - .L_12)
.L_12:
        /*002c*/ 	.word	0x00000000
        /*0030*/ 	.short	0x0004
        /*0032*/ 	.short	0x0010
        /*0034*/ 	.byte	0x00, 0xf5, 0x21, 0x00


	//----- nvinfo : EIATTR_KPARAM_INFO
	.align		4
.L_13:
        /*0038*/ 	.byte	0x04, 0x17
        /*003a*/ 	.short	(.L_15 - .L_14)
.L_14:
        /*003c*/ 	.word	0x00000000
        /*0040*/ 	.short	0x0003
        /*0042*/ 	.short	0x000c
        /*0044*/ 	.byte	0x00, 0xf0, 0x11, 0x00


	//----- nvinfo : EIATTR_KPARAM_INFO
	.align		4
.L_15:
        /*0048*/ 	.byte	0x04, 0x17
        /*004a*/ 	.short	(.L_17 - .L_16)
.L_16:
        /*004c*/ 	.word	0x00000000
        /*0050*/ 	.short	0x0002
        /*0052*/ 	.short	0x0008
        /*0054*/ 	.byte	0x00, 0xf0, 0x11, 0x00


	//----- nvinfo : EIATTR_KPARAM_INFO
	.align		4
.L_17:
        /*0058*/ 	.byte	0x04, 0x17
        /*005a*/ 	.short	(.L_19 - .L_18)
.L_18:
        /*005c*/ 	.word	0x00000000
        /*0060*/ 	.short	0x0001
        /*0062*/ 	.short	0x0004
        /*0064*/ 	.byte	0x00, 0xf0, 0x11, 0x00


	//----- nvinfo : EIATTR_KPARAM_INFO
	.align		4
.L_19:
        /*0068*/ 	.byte	0x04, 0x17
        /*006a*/ 	.short	(.L_21 - .L_20)
.L_20:
        /*006c*/ 	.word	0x00000000
        /*0070*/ 	.short	0x0000
        /*0072*/ 	.short	0x0000
        /*0074*/ 	.byte	0x00, 0xf0, 0x11, 0x00


	//----- nvinfo : EIATTR_SPARSE_MMA_MASK
	.align		4
.L_21:
        /*0078*/ 	.byte	0x03, 0x50
        /*007a*/ 	.short	0x0000


	//----- nvinfo : EIATTR_MAXREG_COUNT
	.align		4
        /*007c*/ 	.byte	0x03, 0x1b
        /*007e*/ 	.short	0x00ff


	//----- nvinfo : EIATTR_MERCURY_ISA_VERSION
	.align		4
        /*0080*/ 	.byte	0x03, 0x5f
        /*0082*/ 	.short	0x0101


	//----- nvinfo : EIATTR_VRC_CTA_INIT_COUNT
	.align		4
        /*0084*/ 	.byte	0x02, 0x4a
	.zero		1
	.zero		1


	//----- nvinfo : EIATTR_EXIT_INSTR_OFFSETS
	.align		4
        /*0088*/ 	.byte	0x04, 0x1c
        /*008a*/ 	.short	(.L_23 - .L_22)


	//   ....[0]....
.L_22:
        /*008c*/ 	.word	0x00000f90


	//   ....[1]....
        /*0090*/ 	.word	0x00001e80


	//----- nvinfo : EIATTR_CRS_STACK_SIZE
	.align		4
.L_23:
        /*0094*/ 	.byte	0x04, 0x1e
        /*0096*/ 	.short	(.L_25 - .L_24)
.L_24:
        /*0098*/ 	.word	0x00000000


	//----- nvinfo : EIATTR_CBANK_PARAM_SIZE
	.align		4
.L_25:
        /*009c*/ 	.byte	0x03, 0x19
        /*009e*/ 	.short	0x0028


	//----- nvinfo : EIATTR_PARAM_CBANK
	.align		4
        /*00a0*/ 	.byte	0x04, 0x0a
        /*00a2*/ 	.short	(.L_27 - .L_26)
	.align		4
.L_26:
        /*00a4*/ 	.word	index@(.nv.constant0._Z18selection_sort_gpuiiiiPKfPiPf)
        /*00a8*/ 	.short	0x0380
        /*00aa*/ 	.short	0x0028


	//----- nvinfo : EIATTR_SW_WAR
	.align		4
.L_27:
        /*00ac*/ 	.byte	0x04, 0x36
        /*00ae*/ 	.short	(.L_29 - .L_28)
.L_28:
        /*00b0*/ 	.word	0x00000008
.L_29:


//--------------------- .nv.callgraph             --------------------------
	.section	.nv.callgraph,"",@"SHT_CUDA_CALLGRAPH"
	.align	4
	.sectionentsize	8
	.align		4
        /*0000*/ 	.word	0x00000000
	.align		4
        /*0004*/ 	.word	0xffffffff
	.align		4
        /*0008*/ 	.word	0x00000000
	.align		4
        /*000c*/ 	.word	0xfffffffe
	.align		4
        /*0010*/ 	.word	0x00000000
	.align		4
        /*0014*/ 	.word	0xfffffffd
	.align		4
        /*0018*/ 	.word	0x00000000
	.align		4
        /*001c*/ 	.word	0xfffffffc


//--------------------- .text._Z18selection_sort_gpuiiiiPKfPiPf --------------------------
	.section	.text._Z18selection_sort_gpuiiiiPKfPiPf,"ax",@progbits
	.align	128
        .global         _Z18selection_sort_gpuiiiiPKfPiPf
        .type           _Z18selection_sort_gpuiiiiPKfPiPf,@function
        .size           _Z18selection_sort_gpuiiiiPKfPiPf,(.L_x_16 - _Z18selection_sort_gpuiiiiPKfPiPf)
        .other          _Z18selection_sort_gpuiiiiPKfPiPf,@"STO_CUDA_ENTRY STV_DEFAULT"
_Z18selection_sort_gpuiiiiPKfPiPf:
.text._Z18selection_sort_gpuiiiiPKfPiPf:
[----:B------:R-:W-:Y:S01]  /*0000*/  LDC R1, c[0x0][0x37c] ;  /* 0x0000df00ff017b82 */ /* 0x000fe20000000800 */
[----:B------:R-:W0:Y:S07]  /*0010*/  S2R R0, SR_TID.X ;  /* 0x0000000000007919 */ /* 0x000e2e0000002100 */
[----:B------:R-:W1:Y:S01]  /*0020*/  LDC R7, c[0x0][0x384] ;  /* 0x0000e100ff077b82 */ /* 0x000e620000000800 */
[----:B------:R-:W2:Y:S01]  /*0030*/  LDCU UR10, c[0x0][0x388] ;  /* 0x00007100ff0a77ac */ /* 0x000ea20008000800 */
[----:B------:R-:W-:Y:S01]  /*0040*/  BSSY.RECONVERGENT B0, `(.L_x_0) ;  /* 0x00000f1000007945 */ /* 0x000fe20003800200 */
[----:B------:R-:W3:Y:S05]  /*0050*/  LDCU.64 UR6, c[0x0][0x358] ;  /* 0x00006b00ff0677ac */ /* 0x000eea0008000a00 */
[----:B------:R-:W4:Y:S01]  /*0060*/  S2UR UR4, SR_CTAID.X ;  /* 0x00000000000479c3 */ /* 0x000f220000002500 */
[----:B------:R-:W0:Y:S01]  /*0070*/  LDCU UR5, c[0x0][0x360] ;  /* 0x00006c00ff0577ac */ /* 0x000e220008000800 */
[----:B------:R-:W0:Y:S06]  /*0080*/  LDCU.64 UR8, c[0x0][0x390] ;  /* 0x00007200ff0877ac */ /* 0x000e2c0008000a00 */
[----:B------:R-:W5:Y:S01]  /*0090*/  LDC.64 R12, c[0x0][0x398] ;  /* 0x0000e600ff0c7b82 */ /* 0x000f620000000a00 */
[----:B--2---:R-:W-:-:S07]  /*00a0*/  IMAD.U32 R3, RZ, RZ, UR10 ;  /* 0x0000000aff037e24 */ /* 0x004fce000f8e00ff */
[----:B------:R-:W2:Y:S01]  /*00b0*/  LDC.64 R14, c[0x0][0x3a0] ;  /* 0x0000e800ff0e7b82 */ /* 0x000ea20000000a00 */
[----:B-1----:R-:W-:-:S04]  /*00c0*/  ISETP.GE.AND P0, PT, R7, 0x1, PT ;  /* 0x000000010700780c */ /* 0x002fc80003f06270 */
[----:B0-----:R-:W-:Y:S01]  /*00d0*/  ISETP.GE.OR P0, PT, R0, R3, !P0 ;  /* 0x000000030000720c */ /* 0x001fe20004706670 */
[----:B----4-:R-:W-:-:S04]  /*00e0*/  IMAD R2, R7, UR4, RZ ;  /* 0x0000000407027c24 */ /* 0x010fc8000f8e02ff */
[----:B------:R-:W-:-:S04]  /*00f0*/  IMAD R2, R2, R3, RZ ;  /* 0x0000000302027224 */ /* 0x000fc800078e02ff */
[----:B-----5:R-:W-:-:S04]  /*0100*/  IMAD.WIDE R12, R2, 0x4, R12 ;  /* 0x00000004020c7825 */ /* 0x020fc800078e020c */
[----:B--2---:R-:W-:Y:S01]  /*0110*/  IMAD.WIDE R14, R2, 0x4, R14 ;  /* 0x00000004020e7825 */ /* 0x004fe200078e020e */
[----:B---3--:R-:W-:Y:S06]  /*0120*/  @P0 BRA `(.L_x_1) ;  /* 0x0000000c00880947 */ /* 0x008fec0003800000 */
[C---:B------:R-:W-:Y:S02]  /*0130*/  LOP3.LUT R5, R7.reuse, 0x7, RZ, 0xc0, !PT ;  /* 0x0000000707057812 */ /* 0x040fe400078ec0ff */
[----:B------:R-:W-:Y:S02]  /*0140*/  LOP3.LUT R4, R7, 0xf, RZ, 0xc0, !PT ;  /* 0x0000000f07047812 */ /* 0x000fe400078ec0ff */
[----:B------:R-:W-:Y:S01]  /*0150*/  SHF.R.S32.HI R8, RZ, 0x1f, R2 ;  /* 0x0000001fff087819 */ /* 0x000fe20000011402 */
[----:B------:R-:W-:Y:S01]  /*0160*/  VIADD R6, R5, 0xffffffff ;  /* 0xffffffff05067836 */ /* 0x000fe20000000000 */
[----:B------:R-:W-:Y:S01]  /*0170*/  MOV R10, R0 ;  /* 0x00000000000a7202 */ /* 0x000fe20000000f00 */
[----:B------:R-:W-:-:S03]  /*0180*/  VIADD R3, R4, 0xffffffff ;  /* 0xffffffff04037836 */ /* 0x000fc60000000000 */
[----:B------:R-:W-:Y:S02]  /*0190*/  ISETP.GE.U32.AND P1, PT, R6, 0x3, PT ;  /* 0x000000030600780c */ /* 0x000fe40003f26070 */
[----:B------:R-:W-:Y:S02]  /*01a0*/  LOP3.LUT R6, R7, 0x7ffffff0, RZ, 0xc0, !PT ;  /* 0x7ffffff007067812 */ /* 0x000fe400078ec0ff */
[----:B------:R-:W-:Y:S02]  /*01b0*/  ISETP.GE.U32.AND P0, PT, R3, 0x7, PT ;  /* 0x000000070300780c */ /* 0x000fe40003f06070 */
[----:B------:R-:W-:-:S11]  /*01c0*/  LOP3.LUT R7, R7, 0x3, RZ, 0xc0, !PT ;  /* 0x0000000307077812 */ /* 0x000fd600078ec0ff */
.L_x_7:
[----:B0-----:R-:W0:Y:S01]  /*01d0*/  LDCU UR4, c[0x0][0x384] ;  /* 0x00007080ff0477ac */ /* 0x001e220008000800 */
[----:B-1----:R-:W-:Y:S01]  /*01e0*/  IMAD.MOV.U32 R26, RZ, RZ, RZ ;  /* 0x000000ffff1a7224 */ /* 0x002fe200078e00ff */
[----:B------:R-:W1:Y:S01]  /*01f0*/  LDCU UR10, c[0x0][0x388] ;  /* 0x00007100ff0a77ac */ /* 0x000e620008000800 */
[----:B0-----:R-:W-:Y:S02]  /*0200*/  UISETP.GE.U32.AND UP0, UPT, UR4, 0x10, UPT ;  /* 0x000000100400788c */ /* 0x001fe4000bf06070 */
[C---:B---34-:R-:W-:Y:S02]  /*0210*/  IMAD R9, R10.reuse, UR4, RZ ;  /* 0x000000040a097c24 */ /* 0x058fe4000f8e02ff */
[----:B------:R-:W-:Y:S02]  /*0220*/  VIADD R10, R10, UR5 ;  /* 0x000000050a0a7c36 */ /* 0x000fe40008000000 */
[----:B-1----:R-:W-:-:S05]  /*0230*/  IMAD.U32 R3, RZ, RZ, UR10 ;  /* 0x0000000aff037e24 */ /* 0x002fca000f8e00ff */
[----:B------:R-:W-:Y:S01]  /*0240*/  ISETP.GE.AND P2, PT, R10, R3, PT ;  /* 0x000000030a00720c */ /* 0x000fe20003f46270 */
[----:B--2---:R-:W-:-:S12]  /*0250*/  BRA.U !UP0, `(.L_x_2) ;  /* 0x00000005082c7547 */ /* 0x004fd8000b800000 */
[----:B------:R-:W-:-:S07]  /*0260*/  HFMA2 R11, -RZ, RZ, 0, 0 ;  /* 0x00000000ff0b7431 */ /* 0x000fce00000001ff */
.L_x_3:
[----:B-1----:R-:W-:-:S05]  /*0270*/  IMAD.IADD R19, R9, 0x1, R11 ;  /* 0x0000000109137824 */ /* 0x002fca00078e020b */
[----:B------:R-:W-:-:S05]  /*0280*/  IADD3 R16, P3, PT, R2, R19, RZ ;  /* 0x0000001302107210 */ /* 0x000fca0007f7e0ff */
[----:B------:R-:W-:Y:S01]  /*0290*/  IMAD.X R17, RZ, RZ, R8, P3 ;  /* 0x000000ffff117224 */ /* 0x000fe200018e0608 */
[----:B------:R-:W-:-:S04]  /*02a0*/  LEA R20, P3, R16, UR8, 0x2 ;  /* 0x0000000810147c11 */ /* 0x000fc8000f8610ff */
[----:B------:R-:W-:-:S05]  /*02b0*/  LEA.HI.X R21, R16, UR9, R17, 0x2, P3 ;  /* 0x0000000910157c11 */ /* 0x000fca00098f1411 */
[----:B------:R-:W2:Y:S01]  /*02c0*/  LDG.E R23, desc[UR6][R20.64] ;  /* 0x0000000614177981 */ /* 0x000ea2000c1e1900 */
[----:B------:R-:W-:-:S04]  /*02d0*/  IMAD.WIDE.U32 R16, R19, 0x4, R14 ;  /* 0x0000000413107825 */ /* 0x000fc800078e000e */
[----:B------:R-:W-:Y:S01]  /*02e0*/  IMAD.WIDE.U32 R18, R19, 0x4, R12 ;  /* 0x0000000413127825 */ /* 0x000fe200078e000c */
[----:B--2---:R0:W-:Y:S04]  /*02f0*/  STG.E desc[UR6][R16.64], R23 ;  /* 0x0000001710007986 */ /* 0x0041e8000c101906 */
[----:B------:R-:W-:Y:S04]  /*0300*/  STG.E desc[UR6][R18.64], R11 ;  /* 0x0000000b12007986 */ /* 0x000fe8000c101906 */
[----:B------:R-:W2:Y:S01]  /*0310*/  LDG.E R27, desc[UR6][R20.64+0x4] ;  /* 0x00000406141b7981 */ /* 0x000ea2000c1e1900 */
[C---:B------:R-:W-:Y:S01]  /*0320*/  VIADD R25, R11.reuse, 0x1 ;  /* 0x000000010b197836 */ /* 0x040fe20000000000 */
[----:B------:R-:W-:-:S02]  /*0330*/  IADD3 R29, PT, PT, R11, 0x2, RZ ;  /* 0x000000020b1d7810 */ /* 0x000fc40007ffe0ff */
[----:B--2---:R1:W-:Y:S04]  /*0340*/  STG.E desc[UR6][R16.64+0x4], R27 ;  /* 0x0000041b10007986 */ /* 0x0043e8000c101906 */
[----:B------:R2:W-:Y:S04]  /*0350*/  STG.E desc[UR6][R18.64+0x4], R25 ;  /* 0x0000041912007986 */ /* 0x0005e8000c101906 */
[----:B------:R-:W3:Y:S01]  /*0360*/  LDG.E R22, desc[UR6][R20.64+0x8] ;  /* 0x0000080614167981 */ /* 0x000ee2000c1e1900 */
[----:B0-----:R-:W-:-:S03]  /*0370*/  VIADD R23, R11, 0x3 ;  /* 0x000000030b177836 */ /* 0x001fc60000000000 */
[----:B---3--:R-:W-:Y:S04]  /*0380*/  STG.E desc[UR6][R16.64+0x8], R22 ;  /* 0x0000081610007986 */ /* 0x008fe8000c101906 */
[----:B------:R0:W-:Y:S04]  /*0390*/  STG.E desc[UR6][R18.64+0x8], R29 ;  /* 0x0000081d12007986 */ /* 0x0001e8000c101906 */
[----:B------:R-:W3:Y:S01]  /*03a0*/  LDG.E R24, desc[UR6][R20.64+0xc] ;  /* 0x00000c0614187981 */ /* 0x000ee2000c1e1900 */
[----:B-1----:R-:W-:-:S03]  /*03b0*/  VIADD R27, R11, 0x4 ;  /* 0x000000040b1b7836 */ /* 0x002fc60000000000 */
[----:B---3--:R-:W-:Y:S04]  /*03c0*/  STG.E desc[UR6][R16.64+0xc], R24 ;  /* 0x00000c1810007986 */ /* 0x008fe8000c101906 */
[----:B------:R1:W-:Y:S04]  /*03d0*/  STG.E desc[UR6][R18.64+0xc], R23 ;  /* 0x00000c1712007986 */ /* 0x0003e8000c101906 */
[----:B------:R-:W3:Y:S01]  /*03e0*/  LDG.E R26, desc[UR6][R20.64+0x10] ;  /* 0x00001006141a7981 */ /* 0x000ee2000c1e1900 */
[----:B--2---:R-:W-:-:S03]  /*03f0*/  VIADD R25, R11, 0x5 ;  /* 0x000000050b197836 */ /* 0x004fc60000000000 */
[----:B---3--:R-:W-:Y:S04]  /*0400*/  STG.E desc[UR6][R16.64+0x10], R26 ;  /* 0x0000101a10007986 */ /* 0x008fe8000c101906 */
[----:B------:R2:W-:Y:S04]  /*0410*/  STG.E desc[UR6][R18.64+0x10], R27 ;  /* 0x0000101b12007986 */ /* 0x0005e8000c101906 */
[----:B------:R-:W3:Y:S01]  /*0420*/  LDG.E R28, desc[UR6][R20.64+0x14] ;  /* 0x00001406141c7981 */ /* 0x000ee2000c1e1900 */
[----:B0-----:R-:W-:-:S03]  /*0430*/  IADD3 R29, PT, PT, R11, 0x6, RZ ;  /* 0x000000060b1d7810 */ /* 0x001fc60007ffe0ff */
        /* <DEDUP_REMOVED lines=11> */
[----:B0-----:R-:W-:-:S03]  /*04f0*/  VIADD R25, R11, 0x9 ;  /* 0x000000090b197836 */ /* 0x001fc60000000000 */
[----:B---3--:R-:W-:Y:S04]  /*0500*/  STG.E desc[UR6][R16.64+0x20], R26 ;  /* 0x0000201a10007986 */ /* 0x008fe8000c101906 */
[----:B------:R0:W-:Y:S04]  /*0510*/  STG.E desc[UR6][R18.64+0x20], R27 ;  /* 0x0000201b12007986 */ /* 0x0001e8000c101906 */
[----:B------:R-:W3:Y:S01]  /*0520*/  LDG.E R28, desc[UR6][R20.64+0x24] ;  /* 0x00002406141c7981 */ /* 0x000ee2000c1e1900 */
[----:B-1----:R-:W-:-:S03]  /*0530*/  IADD3 R29, PT, PT, R11, 0xa, RZ ;  /* 0x0000000a0b1d7810 */ /* 0x002fc60007ffe0ff */
        /* <DEDUP_REMOVED lines=11> */
[----:B-1----:R-:W-:-:S03]  /*05f0*/  VIADD R25, R11, 0xd ;  /* 0x0000000d0b197836 */ /* 0x002fc60000000000 */
[----:B---3--:R1:W-:Y:S04]  /*0600*/  STG.E desc[UR6][R16.64+0x30], R26 ;  /* 0x0000301a10007986 */ /* 0x0083e8000c101906 */
[----:B------:R1:W-:Y:S04]  /*0610*/  STG.E desc[UR6][R18.64+0x30], R27 ;  /* 0x0000301b12007986 */ /* 0x0003e8000c101906 */
[----:B------:R-:W3:Y:S01]  /*0620*/  LDG.E R28, desc[UR6][R20.64+0x34] ;  /* 0x00003406141c7981 */ /* 0x000ee2000c1e1900 */
[----:B--2---:R-:W-:-:S03]  /*0630*/  IADD3 R29, PT, PT, R11, 0xe, RZ ;  /* 0x0000000e0b1d7810 */ /* 0x004fc60007ffe0ff */
[----:B---3--:R1:W-:Y:S04]  /*0640*/  STG.E desc[UR6][R16.64+0x34], R28 ;  /* 0x0000341c10007986 */ /* 0x0083e8000c101906 */
[----:B------:R1:W-:Y:S04]  /*0650*/  STG.E desc[UR6][R18.64+0x34], R25 ;  /* 0x0000341912007986 */ /* 0x0003e8000c101906 */
[----:B------:R-:W2:Y:S01]  /*0660*/  LDG.E R22, desc[UR6][R20.64+0x38] ;  /* 0x0000380614167981 */ /* 0x000ea2000c1e1900 */
[----:B0-----:R-:W-:-:S03]  /*0670*/  VIADD R23, R11, 0xf ;  /* 0x0000000f0b177836 */ /* 0x001fc60000000000 */
[----:B--2---:R1:W-:Y:S04]  /*0680*/  STG.E desc[UR6][R16.64+0x38], R22 ;  /* 0x0000381610007986 */ /* 0x0043e8000c101906 */
[----:B------:R1:W-:Y:S04]  /*0690*/  STG.E desc[UR6][R18.64+0x38], R29 ;  /* 0x0000381d12007986 */ /* 0x0003e8000c101906 */
[----:B------:R-:W2:Y:S01]  /*06a0*/  LDG.E R24, desc[UR6][R20.64+0x3c] ;  /* 0x00003c0614187981 */ /* 0x000ea2000c1e1900 */
[----:B------:R-:W-:-:S05]  /*06b0*/  VIADD R11, R11, 0x10 ;  /* 0x000000100b0b7836 */ /* 0x000fca0000000000 */
[----:B------:R-:W-:Y:S01]  /*06c0*/  ISETP.NE.AND P3, PT, R11, R6, PT ;  /* 0x000000060b00720c */ /* 0x000fe20003f65270 */
[----:B--2---:R1:W-:Y:S04]  /*06d0*/  STG.E desc[UR6][R16.64+0x3c], R24 ;  /* 0x00003c1810007986 */ /* 0x0043e8000c101906 */
[----:B------:R1:W-:Y:S08]  /*06e0*/  STG.E desc[UR6][R18.64+0x3c], R23 ;  /* 0x00003c1712007986 */ /* 0x0003f0000c101906 */
[----:B------:R-:W-:Y:S05]  /*06f0*/  @P3 BRA `(.L_x_3) ;  /* 0xfffffff800dc3947 */ /* 0x000fea000383ffff */
[----:B-1----:R-:W-:-:S07]  /*0700*/  IMAD.MOV.U32 R26, RZ, RZ, R6 ;  /* 0x000000ffff1a7224 */ /* 0x002fce00078e0006 */
.L_x_2:
[----:B------:R-:W-:-:S13]  /*0710*/  ISETP.NE.AND P3, PT, R4, RZ, PT ;  /* 0x000000ff0400720c */ /* 0x000fda0003f65270 */
[----:B------:R-:W-:Y:S05]  /*0720*/  @!P3 BRA `(.L_x_4) ;  /* 0x000000080004b947 */ /* 0x000fea0003800000 */
[----:B------:R-:W-:Y:S01]  /*0730*/  ISETP.NE.AND P3, PT, R5, RZ, PT ;  /* 0x000000ff0500720c */ /* 0x000fe20003f65270 */
[----:B------:R-:W-:-:S12]  /*0740*/  @!P0 BRA `(.L_x_5) ;  /* 0x0000000000d08947 */ /* 0x000fd80003800000 */
[----:B------:R-:W0:Y:S01]  /*0750*/  LDCU.64 UR10, c[0x0][0x390] ;  /* 0x00007200ff0a77ac */ /* 0x000e220008000a00 */
[----:B------:R-:W-:-:S04]  /*0760*/  IADD3 R23, PT, PT, R9, R26, RZ ;  /* 0x0000001a09177210 */ /* 0x000fc80007ffe0ff */
[----:B------:R-:W-:-:S05]  /*0770*/  IADD3 R11, P4, PT, R2, R23, RZ ;  /* 0x00000017020b7210 */ /* 0x000fca0007f9e0ff */
[----:B------:R-:W-:Y:S01]  /*0780*/  IMAD.X R18, RZ, RZ, R8, P4 ;  /* 0x000000ffff127224 */ /* 0x000fe200020e0608 */
[----:B0-----:R-:W-:-:S04]  /*0790*/  LEA R16, P4, R11, UR10, 0x2 ;  /* 0x0000000a0b107c11 */ /* 0x001fc8000f8810ff */
[----:B------:R-:W-:-:S05]  /*07a0*/  LEA.HI.X R17, R11, UR11, R18, 0x2, P4 ;  /* 0x0000000b0b117c11 */ /* 0x000fca000a0f1412 */
[----:B------:R-:W2:Y:S01]  /*07b0*/  LDG.E R11, desc[UR6][R16.64] ;  /* 0x00000006100b7981 */ /* 0x000ea2000c1e1900 */
[----:B------:R-:W-:Y:S01]  /*07c0*/  IADD3 R27, P4, PT, R9, R26, RZ ;  /* 0x0000001a091b7210 */ /* 0x000fe20007f9e0ff */
[----:B------:R-:W-:-:S04]  /*07d0*/  IMAD.WIDE.U32 R24, R23, 0x4, R14 ;  /* 0x0000000417187825 */ /* 0x000fc800078e000e */
[----:B------:R-:W-:Y:S01]  /*07e0*/  IMAD.X R28, RZ, RZ, RZ, P4 ;  /* 0x000000ffff1c7224 */ /* 0x000fe200020e06ff */
[----:B------:R-:W-:Y:S01]  /*07f0*/  IADD3 R18, P4, PT, R2, R27, RZ ;  /* 0x0000001b02127210 */ /* 0x000fe20007f9e0ff */
[----:B------:R-:W-:-:S04]  /*0800*/  IMAD.WIDE.U32 R22, R23, 0x4, R12 ;  /* 0x0000000417167825 */ /* 0x000fc800078e000c */
[----:B------:R-:W-:Y:S01]  /*0810*/  IMAD.X R19, R8, 0x1, R28, P4 ;  /* 0x0000000108137824 */ /* 0x000fe200020e061c */
[----:B------:R-:W-:-:S04]  /*0820*/  LEA R20, P4, R18, UR10, 0x2 ;  /* 0x0000000a12147c11 */ /* 0x000fc8000f8810ff */
[----:B------:R-:W-:Y:S01]  /*0830*/  LEA.HI.X R21, R18, UR11, R19, 0x2, P4 ;  /* 0x0000000b12157c11 */ /* 0x000fe2000a0f1413 */
[----:B--2---:R-:W-:Y:S04]  /*0840*/  STG.E desc[UR6][R24.64], R11 ;  /* 0x0000000b18007986 */ /* 0x004fe8000c101906 */
[----:B------:R0:W-:Y:S04]  /*0850*/  STG.E desc[UR6][R22.64], R26 ;  /* 0x0000001a16007986 */ /* 0x0001e8000c101906 */
[----:B------:R-:W2:Y:S01]  /*0860*/  LDG.E R29, desc[UR6][R20.64+0x4] ;  /* 0x00000406141d7981 */ /* 0x000ea2000c1e1900 */
[----:B------:R-:W-:-:S02]  /*0870*/  SHF.L.U32 R19, R27, 0x2, RZ ;  /* 0x000000021b137819 */ /* 0x000fc400000006ff */
[----:B------:R-:W-:Y:S02]  /*0880*/  SHF.L.U64.HI R27, R27, 0x2, R28 ;  /* 0x000000021b1b7819 */ /* 0x000fe4000001021c */
[-C--:B------:R-:W-:Y:S02]  /*0890*/  IADD3 R16, P4, PT, R14, R19.reuse, RZ ;  /* 0x000000130e107210 */ /* 0x080fe40007f9e0ff */
[----:B------:R-:W-:-:S03]  /*08a0*/  IADD3 R18, P5, PT, R12, R19, RZ ;  /* 0x000000130c127210 */ /* 0x000fc60007fbe0ff */
[--C-:B------:R-:W-:Y:S02]  /*08b0*/  IMAD.X R17, R15, 0x1, R27.reuse, P4 ;  /* 0x000000010f117824 */ /* 0x100fe400020e061b */
[----:B------:R-:W-:Y:S02]  /*08c0*/  IMAD.X R19, R13, 0x1, R27, P5 ;  /* 0x000000010d137824 */ /* 0x000fe400028e061b */
[C---:B------:R-:W-:Y:S01]  /*08d0*/  VIADD R27, R26.reuse, 0x1 ;  /* 0x000000011a1b7836 */ /* 0x040fe20000000000 */
[----:B--2---:R1:W-:Y:S04]  /*08e0*/  STG.E desc[UR6][R16.64+0x4], R29 ;  /* 0x0000041d10007986 */ /* 0x0043e8000c101906 */
[----:B------:R-:W-:Y:S04]  /*08f0*/  STG.E desc[UR6][R18.64+0x4], R27 ;  /* 0x0000041b12007986 */ /* 0x000fe8000c101906 */
[----:B0-----:R-:W2:Y:S01]  /*0900*/  LDG.E R23, desc[UR6][R20.64+0x8] ;  /* 0x0000080614177981 */ /* 0x001ea2000c1e1900 */
[C---:B------:R-:W-:Y:S01]  /*0910*/  IADD3 R11, PT, PT, R26.reuse, 0x2, RZ ;  /* 0x000000021a0b7810 */ /* 0x040fe20007ffe0ff */
[----:B------:R-:W-:-:S02]  /*0920*/  VIADD R25, R26, 0x3 ;  /* 0x000000031a197836 */ /* 0x000fc40000000000 */
[----:B--2---:R0:W-:Y:S04]  /*0930*/  STG.E desc[UR6][R16.64+0x8], R23 ;  /* 0x0000081710007986 */ /* 0x0041e8000c101906 */
[----:B------:R2:W-:Y:S04]  /*0940*/  STG.E desc[UR6][R18.64+0x8], R11 ;  /* 0x0000080b12007986 */ /* 0x0005e8000c101906 */
[----:B------:R-:W3:Y:S01]  /*0950*/  LDG.E R22, desc[UR6][R20.64+0xc] ;  /* 0x00000c0614167981 */ /* 0x000ee2000c1e1900 */
[----:B-1----:R-:W-:-:S03]  /*0960*/  VIADD R29, R26, 0x4 ;  /* 0x000000041a1d7836 */ /* 0x002fc60000000000 */
[----:B---3--:R-:W-:Y:S04]  /*0970*/  STG.E desc[UR6][R16.64+0xc], R22 ;  /* 0x00000c1610007986 */ /* 0x008fe8000c101906 */
[----:B------:R1:W-:Y:S04]  /*0980*/  STG.E desc[UR6][R18.64+0xc], R25 ;  /* 0x00000c1912007986 */ /* 0x0003e8000c101906 */
[----:B------:R-:W3:Y:S01]  /*0990*/  LDG.E R24, desc[UR6][R20.64+0x10] ;  /* 0x0000100614187981 */ /* 0x000ee2000c1e1900 */
[----:B0-----:R-:W-:-:S03]  /*09a0*/  VIADD R23, R26, 0x5 ;  /* 0x000000051a177836 */ /* 0x001fc60000000000 */
[----:B---3--:R0:W-:Y:S04]  /*09b0*/  STG.E desc[UR6][R16.64+0x10], R24 ;  /* 0x0000101810007986 */ /* 0x0081e8000c101906 */
[----:B------:R0:W-:Y:S04]  /*09c0*/  STG.E desc[UR6][R18.64+0x10], R29 ;  /* 0x0000101d12007986 */ /* 0x0001e8000c101906 */
[----:B------:R-:W3:Y:S01]  /*09d0*/  LDG.E R27, desc[UR6][R20.64+0x14] ;  /* 0x00001406141b7981 */ /* 0x000ee2000c1e1900 */
[----:B--2---:R-:W-:-:S03]  /*09e0*/  IADD3 R11, PT, PT, R26, 0x6, RZ ;  /* 0x000000061a0b7810 */ /* 0x004fc60007ffe0ff */
[----:B---3--:R0:W-:Y:S04]  /*09f0*/  STG.E desc[UR6][R16.64+0x14], R27 ;  /* 0x0000141b10007986 */ /* 0x0081e8000c101906 */
[----:B------:R0:W-:Y:S04]  /*0a00*/  STG.E desc[UR6][R18.64+0x14], R23 ;  /* 0x0000141712007986 */ /* 0x0001e8000c101906 */
[----:B------:R-:W2:Y:S01]  /*0a10*/  LDG.E R28, desc[UR6][R20.64+0x18] ;  /* 0x00001806141c7981 */ /* 0x000ea2000c1e1900 */
[----:B-1----:R-:W-:-:S03]  /*0a20*/  VIADD R25, R26, 0x7 ;  /* 0x000000071a197836 */ /* 0x002fc60000000000 */
[----:B--2---:R0:W-:Y:S04]  /*0a30*/  STG.E desc[UR6][R16.64+0x18], R28 ;  /* 0x0000181c10007986 */ /* 0x0041e8000c101906 */
[----:B------:R0:W-:Y:S04]  /*0a40*/  STG.E desc[UR6][R18.64+0x18], R11 ;  /* 0x0000180b12007986 */ /* 0x0001e8000c101906 */
[----:B------:R-:W2:Y:S01]  /*0a50*/  LDG.E R22, desc[UR6][R20.64+0x1c] ;  /* 0x00001c0614167981 */ /* 0x000ea2000c1e1900 */
[----:B------:R-:W-:-:S03]  /*0a60*/  VIADD R26, R26, 0x8 ;  /* 0x000000081a1a7836 */ /* 0x000fc60000000000 */
[----:B--2---:R0:W-:Y:S04]  /*0a70*/  STG.E desc[UR6][R16.64+0x1c], R22 ;  /* 0x00001c1610007986 */ /* 0x0041e8000c101906 */
[----:B------:R0:W-:Y:S02]  /*0a80*/  STG.E desc[UR6][R18.64+0x1c], R25 ;  /* 0x00001c1912007986 */ /* 0x0001e4000c101906 */
.L_x_5:
[----:B------:R-:W-:Y:S05]  /*0a90*/  @!P3 BRA `(.L_x_4) ;  /* 0x000000040028b947 */ /* 0x000fea0003800000 */
[----:B------:R-:W-:Y:S01]  /*0aa0*/  ISETP.NE.AND P3, PT, R7, RZ, PT ;  /* 0x000000ff0700720c */ /* 0x000fe20003f65270 */
[----:B------:R-:W-:-:S12]  /*0ab0*/  @!P1 BRA `(.L_x_6) ;  /* 0x0000000000909947 */ /* 0x000fd80003800000 */
[----:B------:R-:W1:Y:S01]  /*0ac0*/  LDCU.64 UR10, c[0x0][0x390] ;  /* 0x00007200ff0a77ac */ /* 0x000e620008000a00 */
[----:B------:R-:W-:-:S05]  /*0ad0*/  IMAD.IADD R21, R9, 0x1, R26 ;  /* 0x0000000109157824 */ /* 0x000fca00078e021a */
[----:B0-----:R-:W-:-:S04]  /*0ae0*/  IADD3 R11, P4, PT, R2, R21, RZ ;  /* 0x00000015020b7210 */ /* 0x001fc80007f9e0ff */
[----:B------:R-:W-:Y:S02]  /*0af0*/  IADD3.X R16, PT, PT, RZ, R8, RZ, P4, !PT ;  /* 0x00000008ff107210 */ /* 0x000fe400027fe4ff */
[----:B-1----:R-:W-:-:S04]  /*0b00*/  LEA R22, P4, R11, UR10, 0x2 ;  /* 0x0000000a0b167c11 */ /* 0x002fc8000f8810ff */
[----:B------:R-:W-:-:S05]  /*0b10*/  LEA.HI.X R23, R11, UR11, R16, 0x2, P4 ;  /* 0x0000000b0b177c11 */ /* 0x000fca000a0f1410 */
[----:B------:R-:W2:Y:S01]  /*0b20*/  LDG.E R11, desc[UR6][R22.64] ;  /* 0x00000006160b7981 */ /* 0x000ea2000c1e1900 */
[----:B------:R-:W-:-:S05]  /*0b30*/  IADD3 R25, P4, PT, R9, R26, RZ ;  /* 0x0000001a09197210 */ /* 0x000fca0007f9e0ff */
[----:B------:R-:W-:Y:S01]  /*0b40*/  IMAD.X R24, RZ, RZ, RZ, P4 ;  /* 0x000000ffff187224 */ /* 0x000fe200020e06ff */
[----:B------:R-:W-:-:S05]  /*0b50*/  IADD3 R17, P4, PT, R2, R25, RZ ;  /* 0x0000001902117210 */ /* 0x000fca0007f9e0ff */
[----:B------:R-:W-:Y:S01]  /*0b60*/  IMAD.X R18, R8, 0x1, R24, P4 ;  /* 0x0000000108127824 */ /* 0x000fe200020e0618 */
[----:B------:R-:W-:-:S04]  /*0b70*/  LEA R16, P4, R17, UR10, 0x2 ;  /* 0x0000000a11107c11 */ /* 0x000fc8000f8810ff */
[----:B------:R-:W-:Y:S01]  /*0b80*/  LEA.HI.X R17, R17, UR11, R18, 0x2, P4 ;  /* 0x0000000b11117c11 */ /* 0x000fe2000a0f1412 */
[----:B------:R-:W-:-:S04]  /*0b90*/  IMAD.WIDE.U32 R18, R21, 0x4, R14 ;  /* 0x0000000415127825 */ /* 0x000fc800078e000e */
[----:B------:R-:W-:Y:S01]  /*0ba0*/  IMAD.WIDE.U32 R20, R21, 0x4, R12 ;  /* 0x0000000415147825 */ /* 0x000fe200078e000c */
[----:B--2---:R0:W-:Y:S04]  /*0bb0*/  STG.E desc[UR6][R18.64], R11 ;  /* 0x0000000b12007986 */ /* 0x0041e8000c101906 */
[----:B------:R1:W-:Y:S04]  /*0bc0*/  STG.E desc[UR6][R20.64], R26 ;  /* 0x0000001a14007986 */ /* 0x0003e8000c101906 */
[----:B------:R-:W2:Y:S01]  /*0bd0*/  LDG.E R27, desc[UR6][R16.64+0x4] ;  /* 0x00000406101b7981 */ /* 0x000ea2000c1e1900 */
[C---:B------:R-:W-:Y:S01]  /*0be0*/  IMAD.SHL.U32 R23, R25.reuse, 0x4, RZ ;  /* 0x0000000419177824 */ /* 0x040fe200078e00ff */
[----:B------:R-:W-:Y:S01]  /*0bf0*/  SHF.L.U64.HI R25, R25, 0x2, R24 ;  /* 0x0000000219197819 */ /* 0x000fe20000010218 */
[----:B------:R-:W-:-:S03]  /*0c00*/  VIADD R29, R26, 0x1 ;  /* 0x000000011a1d7836 */ /* 0x000fc60000000000 */
[-C--:B------:R-:W-:Y:S02]  /*0c10*/  IADD3 R22, P4, PT, R14, R23.reuse, RZ ;  /* 0x000000170e167210 */ /* 0x080fe40007f9e0ff */
[----:B------:R-:W-:Y:S02]  /*0c20*/  IADD3 R24, P5, PT, R12, R23, RZ ;  /* 0x000000170c187210 */ /* 0x000fe40007fbe0ff */
[----:B------:R-:W-:-:S03]  /*0c30*/  IADD3.X R23, PT, PT, R15, R25, RZ, P4, !PT ;  /* 0x000000190f177210 */ /* 0x000fc600027fe4ff */
[----:B------:R-:W-:Y:S02]  /*0c40*/  IMAD.X R25, R13, 0x1, R25, P5 ;  /* 0x000000010d197824 */ /* 0x000fe400028e0619 */
[----:B--2---:R2:W-:Y:S04]  /*0c50*/  STG.E desc[UR6][R22.64+0x4], R27 ;  /* 0x0000041b16007986 */ /* 0x0045e8000c101906 */
[----:B------:R2:W-:Y:S04]  /*0c60*/  STG.E desc[UR6][R24.64+0x4], R29 ;  /* 0x0000041d18007986 */ /* 0x0005e8000c101906 */
[----:B0-----:R-:W3:Y:S01]  /*0c70*/  LDG.E R11, desc[UR6][R16.64+0x8] ;  /* 0x00000806100b7981 */ /* 0x001ee2000c1e1900 */
[C---:B-1----:R-:W-:Y:S01]  /*0c80*/  VIADD R21, R26.reuse, 0x2 ;  /* 0x000000021a157836 */ /* 0x042fe20000000000 */
[----:B------:R-:W-:-:S02]  /*0c90*/  IADD3 R18, PT, PT, R26, 0x3, RZ ;  /* 0x000000031a127810 */ /* 0x000fc40007ffe0ff */
[----:B---3--:R2:W-:Y:S04]  /*0ca0*/  STG.E desc[UR6][R22.64+0x8], R11 ;  /* 0x0000080b16007986 */ /* 0x0085e8000c101906 */
[----:B------:R2:W-:Y:S04]  /*0cb0*/  STG.E desc[UR6][R24.64+0x8], R21 ;  /* 0x0000081518007986 */ /* 0x0005e8000c101906 */
[----:B------:R-:W3:Y:S01]  /*0cc0*/  LDG.E R19, desc[UR6][R16.64+0xc] ;  /* 0x00000c0610137981 */ /* 0x000ee2000c1e1900 */
[----:B------:R-:W-:-:S03]  /*0cd0*/  VIADD R26, R26, 0x4 ;  /* 0x000000041a1a7836 */ /* 0x000fc60000000000 */
[----:B---3--:R2:W-:Y:S04]  /*0ce0*/  STG.E desc[UR6][R22.64+0xc], R19 ;  /* 0x00000c1316007986 */ /* 0x0085e8000c101906 */
[----:B------:R2:W-:Y:S02]  /*0cf0*/  STG.E desc[UR6][R24.64+0xc], R18 ;  /* 0x00000c1218007986 */ /* 0x0005e4000c101906 */
.L_x_6:
[----:B------:R-:W-:Y:S05]  /*0d00*/  @!P3 BRA `(.L_x_4) ;  /* 0x00000000008cb947 */ /* 0x000fea0003800000 */
[----:B------:R-:W1:Y:S01]  /*0d10*/  LDCU.64 UR10, c[0x0][0x390] ;  /* 0x00007200ff0a77ac */ /* 0x000e620008000a00 */
[----:B0-----:R-:W-:-:S05]  /*0d20*/  IMAD.IADD R17, R9, 0x1, R26 ;  /* 0x0000000109117824 */ /* 0x001fca00078e021a */
[----:B--2---:R-:W-:-:S05]  /*0d30*/  IADD3 R11, P3, PT, R2, R17, RZ ;  /* 0x00000011020b7210 */ /* 0x004fca0007f7e0ff */
[----:B------:R-:W-:Y:S01]  /*0d40*/  IMAD.X R16, RZ, RZ, R8, P3 ;  /* 0x000000ffff107224 */ /* 0x000fe200018e0608 */
[----:B-1----:R-:W-:-:S04]  /*0d50*/  LEA R20, P3, R11, UR10, 0x2 ;  /* 0x0000000a0b147c11 */ /* 0x002fc8000f8610ff */
[----:B------:R-:W-:-:S06]  /*0d60*/  LEA.HI.X R21, R11, UR11, R16, 0x2, P3 ;  /* 0x0000000b0b157c11 */ /* 0x000fcc00098f1410 */
[----:B------:R-:W2:Y:S01]  /*0d70*/  LDG.E R21, desc[UR6][R20.64] ;  /* 0x0000000614157981 */ /* 0x000ea2000c1e1900 */
[----:B------:R-:W-:Y:S01]  /*0d80*/  IMAD.WIDE.U32 R18, R17, 0x4, R14 ;  /* 0x0000000411127825 */ /* 0x000fe200078e000e */
[----:B------:R-:W-:-:S03]  /*0d90*/  ISETP.NE.AND P3, PT, R7, 0x1, PT ;  /* 0x000000010700780c */ /* 0x000fc60003f65270 */
[----:B------:R-:W-:Y:S01]  /*0da0*/  IMAD.WIDE.U32 R16, R17, 0x4, R12 ;  /* 0x0000000411107825 */ /* 0x000fe200078e000c */
[----:B--2---:R1:W-:Y:S04]  /*0db0*/  STG.E desc[UR6][R18.64], R21 ;  /* 0x0000001512007986 */ /* 0x0043e8000c101906 */
[----:B------:R1:W-:Y:S05]  /*0dc0*/  STG.E desc[UR6][R16.64], R26 ;  /* 0x0000001a10007986 */ /* 0x0003ea000c101906 */
[----:B------:R-:W-:Y:S05]  /*0dd0*/  @!P3 BRA `(.L_x_4) ;  /* 0x000000000058b947 */ /* 0x000fea0003800000 */
[----:B-1----:R-:W-:-:S04]  /*0de0*/  IADD3 R17, P3, PT, R9, R26, RZ ;  /* 0x0000001a09117210 */ /* 0x002fc80007f7e0ff */
[----:B------:R-:W-:Y:S02]  /*0df0*/  IADD3.X R18, PT, PT, RZ, RZ, RZ, P3, !PT ;  /* 0x000000ffff127210 */ /* 0x000fe40001ffe4ff */
[----:B------:R-:W-:-:S05]  /*0e00*/  IADD3 R9, P3, PT, R2, R17, RZ ;  /* 0x0000001102097210 */ /* 0x000fca0007f7e0ff */
[----:B------:R-:W-:Y:S01]  /*0e10*/  IMAD.X R16, R8, 0x1, R18, P3 ;  /* 0x0000000108107824 */ /* 0x000fe200018e0612 */
[----:B------:R-:W-:-:S04]  /*0e20*/  LEA R20, P3, R9, UR10, 0x2 ;  /* 0x0000000a09147c11 */ /* 0x000fc8000f8610ff */
[----:B------:R-:W-:-:S05]  /*0e30*/  LEA.HI.X R21, R9, UR11, R16, 0x2, P3 ;  /* 0x0000000b09157c11 */ /* 0x000fca00098f1410 */
[----:B------:R-:W2:Y:S01]  /*0e40*/  LDG.E R11, desc[UR6][R20.64+0x4] ;  /* 0x00000406140b7981 */ /* 0x000ea2000c1e1900 */
[C---:B------:R-:W-:Y:S01]  /*0e50*/  IMAD.SHL.U32 R19, R17.reuse, 0x4, RZ ;  /* 0x0000000411137824 */ /* 0x040fe200078e00ff */
[----:B------:R-:W-:-:S04]  /*0e60*/  SHF.L.U64.HI R9, R17, 0x2, R18 ;  /* 0x0000000211097819 */ /* 0x000fc80000010212 */
[-C--:B------:R-:W-:Y:S02]  /*0e70*/  IADD3 R16, P3, PT, R14, R19.reuse, RZ ;  /* 0x000000130e107210 */ /* 0x080fe40007f7e0ff */
[----:B------:R-:W-:-:S03]  /*0e80*/  IADD3 R18, P4, PT, R12, R19, RZ ;  /* 0x000000130c127210 */ /* 0x000fc60007f9e0ff */
[----:B------:R-:W-:Y:S01]  /*0e90*/  IMAD.X R17, R15, 0x1, R9, P3 ;  /* 0x000000010f117824 */ /* 0x000fe200018e0609 */
[----:B------:R-:W-:Y:S01]  /*0ea0*/  IADD3.X R19, PT, PT, R13, R9, RZ, P4, !PT ;  /* 0x000000090d137210 */ /* 0x000fe200027fe4ff */
[----:B------:R-:W-:Y:S01]  /*0eb0*/  VIADD R9, R26, 0x1 ;  /* 0x000000011a097836 */ /* 0x000fe20000000000 */
[----:B------:R-:W-:Y:S02]  /*0ec0*/  ISETP.NE.AND P3, PT, R7, 0x2, PT ;  /* 0x000000020700780c */ /* 0x000fe40003f65270 */
[----:B--2---:R3:W-:Y:S04]  /*0ed0*/  STG.E desc[UR6][R16.64+0x4], R11 ;  /* 0x0000040b10007986 */ /* 0x0047e8000c101906 */
[----:B------:R3:W-:Y:S07]  /*0ee0*/  STG.E desc[UR6][R18.64+0x4], R9 ;  /* 0x0000040912007986 */ /* 0x0007ee000c101906 */
[----:B------:R-:W-:Y:S05]  /*0ef0*/  @!P3 BRA `(.L_x_4) ;  /* 0x000000000010b947 */ /* 0x000fea0003800000 */
[----:B------:R-:W2:Y:S01]  /*0f00*/  LDG.E R21, desc[UR6][R20.64+0x8] ;  /* 0x0000080614157981 */ /* 0x000ea2000c1e1900 */
[----:B---3--:R-:W-:-:S03]  /*0f10*/  VIADD R9, R26, 0x2 ;  /* 0x000000021a097836 */ /* 0x008fc60000000000 */
[----:B--2---:R4:W-:Y:S04]  /*0f20*/  STG.E desc[UR6][R16.64+0x8], R21 ;  /* 0x0000081510007986 */ /* 0x0049e8000c101906 */
[----:B------:R4:W-:Y:S02]  /*0f30*/  STG.E desc[UR6][R18.64+0x8], R9 ;  /* 0x0000080912007986 */ /* 0x0009e4000c101906 */
.L_x_4:
[----:B------:R-:W-:Y:S05]  /*0f40*/  @!P2 BRA `(.L_x_7) ;  /* 0xfffffff000a0a947 */ /* 0x000fea000383ffff */
.L_x_1:
[----:B------:R-:W-:Y:S05]  /*0f50*/  BSYNC.RECONVERGENT B0 ;  /* 0x0000000000007941 */ /* 0x000fea0003800200 */
.L_x_0:
[----:B------:R-:W5:Y:S02]  /*0f60*/  LDC R2, c[0x0][0x38c] ;  /* 0x0000e300ff027b82 */ /* 0x000f640000000800 */
[----:B-----5:R-:W-:-:S04]  /*0f70*/  ISETP.GE.AND P0, PT, R2, 0x1, PT ;  /* 0x000000010200780c */ /* 0x020fc80003f06270 */
[----:B------:R-:W-:-:S13]  /*0f80*/  ISETP.GE.OR P0, PT, R0, R3, !P0 ;  /* 0x000000030000720c */ /* 0x000fda0004706670 */
[----:B------:R-:W-:Y:S05]  /*0f90*/  @P0 EXIT ;  /* 0x000000000000094d */ /* 0x000fea0003800000 */
[----:B------:R-:W0:Y:S02]  /*0fa0*/  LDCU.U16 UR4, c[0x0][0x384] ;  /* 0x00007080ff0477ac */ /* 0x000e240008000400 */
.L_x_14:
[----:B------:R-:W5:Y:S01]  /*0fb0*/  LDCU UR8, c[0x0][0x384] ;  /* 0x00007080ff0877ac */ /* 0x000f620008000800 */
[----:B------:R-:W-:Y:S01]  /*0fc0*/  IMAD.MOV.U32 R2, RZ, RZ, RZ ;  /* 0x000000ffff027224 */ /* 0x000fe200078e00ff */
[----:B------:R-:W-:Y:S02]  /*0fd0*/  PRMT R4, RZ, 0x7610, R4 ;  /* 0x00007610ff047816 */ /* 0x000fe40000000004 */
[----:B------:R-:W-:Y:S01]  /*0fe0*/  PRMT R5, RZ, 0x7610, R5 ;  /* 0x00007610ff057816 */ /* 0x000fe20000000005 */
[----:B-----5:R-:W-:-:S04]  /*0ff0*/  IMAD R3, R0, UR8, RZ ;  /* 0x0000000800037c24 */ /* 0x020fc8000f8e02ff */
[----:B0-23--:R-:W-:-:S07]  /*1000*/  IMAD.WIDE R10, R3, 0x4, R14 ;  /* 0x00000004030a7825 */ /* 0x00dfce00078e020e */
.L_x_13:
[----:B-1--4-:R-:W0:Y:S01]  /*1010*/  LDC R17, c[0x0][0x384] ;  /* 0x0000e100ff117b82 */ /* 0x012e220000000800 */
[----:B------:R-:W-:Y:S01]  /*1020*/  IADD3 R6, PT, PT, R2, 0x1, RZ ;  /* 0x0000000102067810 */ /* 0x000fe20007ffe0ff */
[----:B------:R-:W-:-:S03]  /*1030*/  IMAD.MOV.U32 R9, RZ, RZ, R2 ;  /* 0x000000ffff097224 */ /* 0x000fc600078e0002 */
[----:B0-----:R-:W-:-:S13]  /*1040*/  ISETP.GE.AND P0, PT, R6, R17, PT ;  /* 0x000000110600720c */ /* 0x001fda0003f06270 */
[----:B------:R-:W-:Y:S05]  /*1050*/  @P0 BRA `(.L_x_8) ;  /* 0x0000000c00240947 */ /* 0x000fea0003800000 */
[--C-:B------:R-:W-:Y:S02]  /*1060*/  IADD3 R7, PT, PT, -R2, -0x2, R17.reuse ;  /* 0xfffffffe02077810 */ /* 0x100fe40007ffe111 */
[-C--:B------:R-:W-:Y:S02]  /*1070*/  LOP3.LUT R8, RZ, R2.reuse, RZ, 0x33, !PT ;  /* 0x00000002ff087212 */ /* 0x080fe400078e33ff */
[----:B------:R-:W-:Y:S01]  /*1080*/  ISETP.GE.U32.AND P0, PT, R7, 0xf, PT ;  /* 0x0000000f0700780c */ /* 0x000fe20003f06070 */
[----:B------:R-:W-:Y:S01]  /*1090*/  IMAD.MOV.U32 R7, RZ, RZ, R6 ;  /* 0x000000ffff077224 */ /* 0x000fe200078e0006 */
[----:B------:R-:W-:Y:S01]  /*10a0*/  MOV R9, R2 ;  /* 0x0000000200097202 */ /* 0x000fe20000000f00 */
[----:B------:R-:W-:-:S10]  /*10b0*/  IMAD.IADD R8, R8, 0x1, R17 ;  /* 0x0000000108087824 */ /* 0x000fd400078e0211 */
[----:B------:R-:W-:Y:S05]  /*10c0*/  @!P0 BRA `(.L_x_9) ;  /* 0x00000004006c8947 */ /* 0x000fea0003800000 */
[----:B------:R-:W-:Y:S01]  /*10d0*/  LOP3.LUT R7, R8, 0xfffffff0, RZ, 0xc0, !PT ;  /* 0xfffffff008077812 */ /* 0x000fe200078ec0ff */
[--C-:B------:R-:W-:Y:S02]  /*10e0*/  IMAD.MOV.U32 R24, RZ, RZ, R2.reuse ;  /* 0x000000ffff187224 */ /* 0x100fe400078e0002 */
[----:B------:R-:W-:Y:S02]  /*10f0*/  IMAD.MOV.U32 R9, RZ, RZ, R2 ;  /* 0x000000ffff097224 */ /* 0x000fe400078e0002 */
[----:B------:R-:W-:-:S07]  /*1100*/  IMAD.MOV R7, RZ, RZ, -R7 ;  /* 0x000000ffff077224 */ /* 0x000fce00078e0a07 */
.L_x_10:
[----:B------:R-:W-:Y:S01]  /*1110*/  IADD3 R18, PT, PT, R24, 0x1, RZ ;  /* 0x0000000118127810 */ /* 0x000fe20007ffe0ff */
[----:B------:R-:W-:-:S04]  /*1120*/  IMAD.WIDE R20, R9, 0x4, R10 ;  /* 0x0000000409147825 */ /* 0x000fc800078e020a */
[----:B------:R-:W-:Y:S02]  /*1130*/  IMAD.WIDE.U32 R16, R18, 0x4, R10 ;  /* 0x0000000412107825 */ /* 0x000fe400078e000a */
[----:B------:R-:W2:Y:S04]  /*1140*/  LDG.E R20, desc[UR6][R20.64] ;  /* 0x0000000614147981 */ /* 0x000ea8000c1e1900 */
[----:B------:R-:W2:Y:S04]  /*1150*/  LDG.E R19, desc[UR6][R16.64] ;  /* 0x0000000610137981 */ /* 0x000ea8000c1e1900 */
[----:B------:R-:W3:Y:S01]  /*1160*/  LDG.E R25, desc[UR6][R16.64+0x8] ;  /* 0x0000080610197981 */ /* 0x000ee2000c1e1900 */
[----:B--2---:R-:W-:-:S04]  /*1170*/  FSETP.GEU.AND P0, PT, R19, R20, PT ;  /* 0x000000141300720b */ /* 0x004fc80003f0e000 */
[----:B------:R-:W-:Y:S02]  /*1180*/  SEL R9, R18, R9, !P0 ;  /* 0x0000000912097207 */ /* 0x000fe40004000000 */
[----:B------:R-:W2:Y:S03]  /*1190*/  LDG.E R18, desc[UR6][R16.64+0x4] ;  /* 0x0000040610127981 */ /* 0x000ea6000c1e1900 */
[----:B------:R-:W-:-:S06]  /*11a0*/  IMAD.WIDE R22, R9, 0x4, R10 ;  /* 0x0000000409167825 */ /* 0x000fcc00078e020a */
[----:B------:R-:W2:Y:S02]  /*11b0*/  LDG.E R23, desc[UR6][R22.64] ;  /* 0x0000000616177981 */ /* 0x000ea4000c1e1900 */
[----:B--2---:R-:W-:-:S13]  /*11c0*/  FSETP.GEU.AND P0, PT, R18, R23, PT ;  /* 0x000000171200720b */ /* 0x004fda0003f0e000 */
[----:B------:R-:W-:-:S04]  /*11d0*/  @!P0 VIADD R9, R24, 0x2 ;  /* 0x0000000218098836 */ /* 0x000fc80000000000 */
[----:B------:R-:W-:-:S06]  /*11e0*/  IMAD.WIDE R18, R9, 0x4, R10 ;  /* 0x0000000409127825 */ /* 0x000fcc00078e020a */
[----:B------:R-:W3:Y:S02]  /*11f0*/  LDG.E R18, desc[UR6][R18.64] ;  /* 0x0000000612127981 */ /* 0x000ee4000c1e1900 */
[----:B---3--:R-:W-:Y:S02]  /*1200*/  FSETP.GEU.AND P0, PT, R25, R18, PT ;  /* 0x000000121900720b */ /* 0x008fe40003f0e000 */
[----:B------:R-:W2:Y:S11]  /*1210*/  LDG.E R25, desc[UR6][R16.64+0xc] ;  /* 0x00000c0610197981 */ /* 0x000eb6000c1e1900 */
[----:B------:R-:W-:-:S04]  /*1220*/  @!P0 VIADD R9, R24, 0x3 ;  /* 0x0000000318098836 */ /* 0x000fc80000000000 */
[----:B------:R-:W-:-:S06]  /*1230*/  IMAD.WIDE R20, R9, 0x4, R10 ;  /* 0x0000000409147825 */ /* 0x000fcc00078e020a */
[----:B------:R-:W2:Y:S02]  /*1240*/  LDG.E R20, desc[UR6][R20.64] ;  /* 0x0000000614147981 */ /* 0x000ea4000c1e1900 */
[----:B--2---:R-:W-:Y:S02]  /*1250*/  FSETP.GEU.AND P0, PT, R25, R20, PT ;  /* 0x000000141900720b */ /* 0x004fe40003f0e000 */
[----:B------:R-:W2:Y:S11]  /*1260*/  LDG.E R25, desc[UR6][R16.64+0x10] ;  /* 0x0000100610197981 */ /* 0x000eb6000c1e1900 */
[----:B------:R-:W-:-:S04]  /*1270*/  @!P0 VIADD R9, R24, 0x4 ;  /* 0x0000000418098836 */ /* 0x000fc80000000000 */
[----:B------:R-:W-:-:S06]  /*1280*/  IMAD.WIDE R22, R9, 0x4, R10 ;  /* 0x0000000409167825 */ /* 0x000fcc00078e020a */
[----:B------:R-:W2:Y:S02]  /*1290*/  LDG.E R22, desc[UR6][R22.64] ;  /* 0x0000000616167981 */ /* 0x000ea4000c1e1900 */
[----:B--2---:R-:W-:Y:S02]  /*12a0*/  FSETP.GEU.AND P0, PT, R25, R22, PT ;  /* 0x000000161900720b */ /* 0x004fe40003f0e000 */
[----:B------:R-:W2:Y:S11]  /*12b0*/  LDG.E R25, desc[UR6][R16.64+0x14] ;  /* 0x0000140610197981 */ /* 0x000eb6000c1e1900 */
[----:B------:R-:W-:-:S05]  /*12c0*/  @!P0 IADD3 R9, PT, PT, R24, 0x5, RZ ;  /* 0x0000000518098810 */ /* 0x000fca0007ffe0ff */
        /* <DEDUP_REMOVED lines=51> */
[----:B------:R-:W2:Y:S01]  /*1600*/  LDG.E R20, desc[UR6][R20.64] ;  /* 0x0000000614147981 */ /* 0x000ea2000c1e1900 */
[----:B------:R-:W-:-:S05]  /*1610*/  VIADD R7, R7, 0x10 ;  /* 0x0000001007077836 */ /* 0x000fca0000000000 */
[----:B------:R-:W-:Y:S02]  /*1620*/  ISETP.NE.AND P1, PT, R7, RZ, PT ;  /* 0x000000ff0700720c */ /* 0x000fe40003f25270 */
[----:B------:R-:W-:Y:S02]  /*1630*/  IADD3 R24, PT, PT, R24, 0x10, RZ ;  /* 0x0000001018187810 */ /* 0x000fe40007ffe0ff */
[----:B--2---:R-:W-:-:S04]  /*1640*/  FSETP.GEU.AND P0, PT, R25, R20, PT ;  /* 0x000000141900720b */ /* 0x004fc80003f0e000 */
[----:B------:R-:W-:-:S05]  /*1650*/  SEL R9, R24, R9, !P0 ;  /* 0x0000000918097207 */ /* 0x000fca0004000000 */
[----:B------:R-:W-:Y:S05]  /*1660*/  @P1 BRA `(.L_x_10) ;  /* 0xfffffff800a81947 */ /* 0x000fea000383ffff */
[----:B------:R-:W-:-:S07]  /*1670*/  VIADD R7, R24, 0x1 ;  /* 0x0000000118077836 */ /* 0x000fce0000000000 */
.L_x_9:
[----:B------:R-:W-:-:S13]  /*1680*/  LOP3.LUT P0, RZ, R8, 0xf, RZ, 0xc0, !PT ;  /* 0x0000000f08ff7812 */ /* 0x000fda000780c0ff */
[----:B------:R-:W-:Y:S05]  /*1690*/  @!P0 BRA `(.L_x_8) ;  /* 0x0000000400948947 */ /* 0x000fea0003800000 */
[----:B------:R-:W-:-:S05]  /*16a0*/  LOP3.LUT R8, RZ, R5, RZ, 0x33, !PT ;  /* 0x00000005ff087212 */ /* 0x000fca00078e33ff */
[----:B------:R-:W-:-:S05]  /*16b0*/  VIADD R8, R8, UR4 ;  /* 0x0000000408087c36 */ /* 0x000fca0008000000 */
[----:B------:R-:W-:-:S04]  /*16c0*/  LOP3.LUT R8, R8, 0xf, RZ, 0xc0, !PT ;  /* 0x0000000f08087812 */ /* 0x000fc800078ec0ff */
[C---:B------:R-:W-:Y:S01]  /*16d0*/  LOP3.LUT P0, RZ, R8.reuse, 0x7, RZ, 0xc0, !PT ;  /* 0x0000000708ff7812 */ /* 0x040fe2000780c0ff */
[----:B------:R-:W-:-:S05]  /*16e0*/  VIADD R16, R8, 0xffffffff ;  /* 0xffffffff08107836 */ /* 0x000fca0000000000 */
[----:B------:R-:W-:-:S13]  /*16f0*/  ISETP.GE.U32.AND P1, PT, R16, 0x7, PT ;  /* 0x000000071000780c */ /* 0x000fda0003f26070 */
[----:B------:R-:W-:Y:S05]  /*1700*/  @!P1 BRA `(.L_x_11) ;  /* 0x0000000000a89947 */ /* 0x000fea0003800000 */
[----:B------:R-:W-:-:S04]  /*1710*/  IMAD.WIDE R18, R9, 0x4, R10 ;  /* 0x0000000409127825 */ /* 0x000fc800078e020a */
[C---:B------:R-:W-:Y:S02]  /*1720*/  IMAD.WIDE.U32 R16, R7.reuse, 0x4, R10 ;  /* 0x0000000407107825 */ /* 0x040fe400078e000a */
[----:B------:R-:W2:Y:S04]  /*1730*/  LDG.E R19, desc[UR6][R18.64] ;  /* 0x0000000612137981 */ /* 0x000ea8000c1e1900 */
[----:B------:R-:W2:Y:S02]  /*1740*/  LDG.E R8, desc[UR6][R16.64] ;  /* 0x0000000610087981 */ /* 0x000ea4000c1e1900 */
[----:B--2---:R-:W-:Y:S02]  /*1750*/  FSETP.GEU.AND P1, PT, R8, R19, PT ;  /* 0x000000130800720b */ /* 0x004fe40003f2e000 */
[----:B------:R-:W2:Y:S02]  /*1760*/  LDG.E R8, desc[UR6][R16.64+0x4] ;  /* 0x0000040610087981 */ /* 0x000ea4000c1e1900 */
[----:B------:R-:W-:-:S05]  /*1770*/  SEL R9, R7, R9, !P1 ;  /* 0x0000000907097207 */ /* 0x000fca0004800000 */
        /* <DEDUP_REMOVED lines=32> */
[----:B--2---:R-:W-:-:S13]  /*1980*/  FSETP.GEU.AND P1, PT, R8, R21, PT ;  /* 0x000000150800720b */ /* 0x004fda0003f2e000 */
[C---:B------:R-:W-:Y:S02]  /*1990*/  @!P1 VIADD R9, R7.reuse, 0x7 ;  /* 0x0000000707099836 */ /* 0x040fe40000000000 */
[----:B------:R-:W-:-:S07]  /*19a0*/  VIADD R7, R7, 0x8 ;  /* 0x0000000807077836 */ /* 0x000fce0000000000 */
.L_x_11:
[----:B------:R-:W-:Y:S05]  /*19b0*/  @!P0 BRA `(.L_x_8) ;  /* 0x0000000000cc8947 */ /* 0x000fea0003800000 */
[----:B------:R-:W-:-:S04]  /*19c0*/  LOP3.LUT R8, RZ, R4, RZ, 0x33, !PT ;  /* 0x00000004ff087212 */ /* 0x000fc800078e33ff */
[----:B------:R-:W-:-:S04]  /*19d0*/  IADD3 R8, PT, PT, R8, UR4, RZ ;  /* 0x0000000408087c10 */ /* 0x000fc8000fffe0ff */
[----:B------:R-:W-:-:S04]  /*19e0*/  LOP3.LUT R8, R8, 0xffff, RZ, 0xc0, !PT ;  /* 0x0000ffff08087812 */ /* 0x000fc800078ec0ff */
[C---:B------:R-:W-:Y:S02]  /*19f0*/  LOP3.LUT R16, R8.reuse, 0x7, RZ, 0xc0, !PT ;  /* 0x0000000708107812 */ /* 0x040fe400078ec0ff */
[----:B------:R-:W-:-:S03]  /*1a00*/  LOP3.LUT R8, R8, 0x3, RZ, 0xc0, !PT ;  /* 0x0000000308087812 */ /* 0x000fc600078ec0ff */
[----:B------:R-:W-:Y:S01]  /*1a10*/  VIADD R16, R16, 0xffffffff ;  /* 0xffffffff10107836 */ /* 0x000fe20000000000 */
[----:B------:R-:W-:-:S04]  /*1a20*/  ISETP.NE.AND P1, PT, R8, RZ, PT ;  /* 0x000000ff0800720c */ /* 0x000fc80003f25270 */
[----:B------:R-:W-:-:S13]  /*1a30*/  ISETP.GE.U32.AND P0, PT, R16, 0x3, PT ;  /* 0x000000031000780c */ /* 0x000fda0003f06070 */
[----:B------:R-:W-:Y:S05]  /*1a40*/  @!P0 BRA `(.L_x_12) ;  /* 0x0000000000588947 */ /* 0x000fea0003800000 */
[----:B------:R-:W-:-:S04]  /*1a50*/  IMAD.WIDE R22, R9, 0x4, R10 ;  /* 0x0000000409167825 */ /* 0x000fc800078e020a */
[----:B------:R-:W-:Y:S02]  /*1a60*/  IMAD.WIDE.U32 R16, R7, 0x4, R10 ;  /* 0x0000000407107825 */ /* 0x000fe400078e000a */
[----:B------:R-:W2:Y:S04]  /*1a70*/  LDG.E R23, desc[UR6][R22.64] ;  /* 0x0000000616177981 */ /* 0x000ea8000c1e1900 */
[----:B------:R-:W2:Y:S04]  /*1a80*/  LDG.E R18, desc[UR6][R16.64] ;  /* 0x0000000610127981 */ /* 0x000ea8000c1e1900 */
[----:B------:R-:W3:Y:S04]  /*1a90*/  LDG.E R20, desc[UR6][R16.64+0x4] ;  /* 0x0000040610147981 */ /* 0x000ee8000c1e1900 */
[----:B------:R-:W4:Y:S01]  /*1aa0*/  LDG.E R24, desc[UR6][R16.64+0x8] ;  /* 0x0000080610187981 */ /* 0x000f22000c1e1900 */
[----:B--2---:R-:W-:-:S04]  /*1ab0*/  FSETP.GEU.AND P0, PT, R18, R23, PT ;  /* 0x000000171200720b */ /* 0x004fc80003f0e000 */
[----:B------:R-:W-:-:S05]  /*1ac0*/  SEL R9, R7, R9, !P0 ;  /* 0x0000000907097207 */ /* 0x000fca0004000000 */
[----:B------:R-:W-:-:S06]  /*1ad0*/  IMAD.WIDE R18, R9, 0x4, R10 ;  /* 0x0000000409127825 */ /* 0x000fcc00078e020a */
[----:B------:R-:W3:Y:S02]  /*1ae0*/  LDG.E R19, desc[UR6][R18.64] ;  /* 0x0000000612137981 */ /* 0x000ee4000c1e1900 */
[----:B---3--:R-:W-:-:S13]  /*1af0*/  FSETP.GEU.AND P0, PT, R20, R19, PT ;  /* 0x000000131400720b */ /* 0x008fda0003f0e000 */
[----:B------:R-:W-:-:S04]  /*1b00*/  @!P0 VIADD R9, R7, 0x1 ;  /* 0x0000000107098836 */ /* 0x000fc80000000000 */
[----:B------:R-:W-:-:S06]  /*1b10*/  IMAD.WIDE R20, R9, 0x4, R10 ;  /* 0x0000000409147825 */ /* 0x000fcc00078e020a */
[----:B------:R-:W4:Y:S02]  /*1b20*/  LDG.E R21, desc[UR6][R20.64] ;  /* 0x0000000614157981 */ /* 0x000f24000c1e1900 */
[----:B----4-:R-:W-:Y:S02]  /*1b30*/  FSETP.GEU.AND P0, PT, R24, R21, PT ;  /* 0x000000151800720b */ /* 0x010fe40003f0e000 */
[----:B------:R-:W2:Y:S11]  /*1b40*/  LDG.E R24, desc[UR6][R16.64+0xc] ;  /* 0x00000c0610187981 */ /* 0x000eb6000c1e1900 */
[----:B------:R-:W-:-:S05]  /*1b50*/  @!P0 IADD3 R9, PT, PT, R7, 0x2, RZ ;  /* 0x0000000207098810 */ /* 0x000fca0007ffe0ff */
[----:B------:R-:W-:-:S06]  /*1b60*/  IMAD.WIDE R22, R9, 0x4, R10 ;  /* 0x0000000409167825 */ /* 0x000fcc00078e020a */
[----:B------:R-:W2:Y:S02]  /*1b70*/  LDG.E R23, desc[UR6][R22.64] ;  /* 0x0000000616177981 */ /* 0x000ea4000c1e1900 */
[----:B--2---:R-:W-:-:S13]  /*1b80*/  FSETP.GEU.AND P0, PT, R24, R23, PT ;  /* 0x000000171800720b */ /* 0x004fda0003f0e000 */
[C---:B------:R-:W-:Y:S02]  /*1b90*/  @!P0 VIADD R9, R7.reuse, 0x3 ;  /* 0x0000000307098836 */ /* 0x040fe40000000000 */
[----:B------:R-:W-:-:S07]  /*1ba0*/  VIADD R7, R7, 0x4 ;  /* 0x0000000407077836 */ /* 0x000fce0000000000 */
.L_x_12:
[----:B------:R-:W-:Y:S05]  /*1bb0*/  @!P1 BRA `(.L_x_8) ;  /* 0x00000000004c9947 */ /* 0x000fea0003800000 */
[----:B------:R-:W-:-:S04]  /*1bc0*/  IMAD.WIDE R18, R9, 0x4, R10 ;  /* 0x0000000409127825 */ /* 0x000fc800078e020a */
[----:B------:R-:W-:Y:S02]  /*1bd0*/  IMAD.WIDE.U32 R16, R7, 0x4, R10 ;  /* 0x0000000407107825 */ /* 0x000fe400078e000a */
[----:B------:R-:W2:Y:S04]  /*1be0*/  LDG.E R19, desc[UR6][R18.64] ;  /* 0x0000000612137981 */ /* 0x000ea8000c1e1900 */
[----:B------:R-:W2:Y:S01]  /*1bf0*/  LDG.E R20, desc[UR6][R16.64] ;  /* 0x0000000610147981 */ /* 0x000ea2000c1e1900 */
[----:B------:R-:W-:Y:S02]  /*1c00*/  ISETP.NE.AND P1, PT, R8, 0x1, PT ;  /* 0x000000010800780c */ /* 0x000fe40003f25270 */
[----:B--2---:R-:W-:-:S04]  /*1c10*/  FSETP.GEU.AND P0, PT, R20, R19, PT ;  /* 0x000000131400720b */ /* 0x004fc80003f0e000 */
[----:B------:R-:W-:-:S07]  /*1c20*/  SEL R9, R7, R9, !P0 ;  /* 0x0000000907097207 */ /* 0x000fce0004000000 */
[----:B------:R-:W-:Y:S05]  /*1c30*/  @!P1 BRA `(.L_x_8) ;  /* 0x00000000002c9947 */ /* 0x000fea0003800000 */
[----:B------:R-:W-:Y:S01]  /*1c40*/  IMAD.WIDE R18, R9, 0x4, R10 ;  /* 0x0000000409127825 */ /* 0x000fe200078e020a */
[----:B------:R-:W2:Y:S05]  /*1c50*/  LDG.E R20, desc[UR6][R16.64+0x4] ;  /* 0x0000040610147981 */ /* 0x000eaa000c1e1900 */
[----:B------:R-:W2:Y:S01]  /*1c60*/  LDG.E R19, desc[UR6][R18.64] ;  /* 0x0000000612137981 */ /* 0x000ea2000c1e1900 */
[----:B------:R-:W-:-:S13]  /*1c70*/  ISETP.NE.AND P1, PT, R8, 0x2, PT ;  /* 0x000000020800780c */ /* 0x000fda0003f25270 */
[----:B------:R-:W3:Y:S01]  /*1c80*/  @P1 LDG.E R8, desc[UR6][R16.64+0x8] ;  /* 0x0000080610081981 */ /* 0x000ee2000c1e1900 */
[----:B--2---:R-:W-:-:S13]  /*1c90*/  FSETP.GEU.AND P0, PT, R20, R19, PT ;  /* 0x000000131400720b */ /* 0x004fda0003f0e000 */
[----:B------:R-:W-:-:S05]  /*1ca0*/  @!P0 IADD3 R9, PT, PT, R7, 0x1, RZ ;  /* 0x0000000107098810 */ /* 0x000fca0007ffe0ff */
[----:B------:R-:W-:-:S06]  /*1cb0*/  @P1 IMAD.WIDE R20, R9, 0x4, R10 ;  /* 0x0000000409141825 */ /* 0x000fcc00078e020a */
[----:B------:R-:W3:Y:S02]  /*1cc0*/  @P1 LDG.E R21, desc[UR6][R20.64] ;  /* 0x0000000614151981 */ /* 0x000ee4000c1e1900 */
[----:B---3--:R-:W-:-:S13]  /*1cd0*/  FSETP.GEU.OR P0, PT, R8, R21, !P1 ;  /* 0x000000150800720b */ /* 0x008fda0004f0e400 */
[----:B------:R-:W-:-:S07]  /*1ce0*/  @!P0 VIADD R9, R7, 0x2 ;  /* 0x0000000207098836 */ /* 0x000fce0000000000 */
.L_x_8:
[----:B------:R-:W-:Y:S01]  /*1cf0*/  ISETP.NE.AND P0, PT, R9, R2, PT ;  /* 0x000000020900720c */ /* 0x000fe20003f05270 */
[----:B------:R-:W0:-:S12]  /*1d00*/  LDCU UR8, c[0x0][0x38c] ;  /* 0x00007180ff0877ac */ /* 0x000e180008000800 */
[----:B------:R-:W-:-:S04]  /*1d10*/  @P0 IMAD.WIDE.U32 R18, R2, 0x4, R10 ;  /* 0x0000000402120825 */ /* 0x000fc800078e000a */
[----:B------:R-:W-:Y:S01]  /*1d20*/  @P0 IMAD.WIDE R16, R9, 0x4, R10 ;  /* 0x0000000409100825 */ /* 0x000fe200078e020a */
[----:B------:R-:W2:Y:S04]  /*1d30*/  @P0 LDG.E R23, desc[UR6][R18.64] ;  /* 0x0000000612170981 */ /* 0x000ea8000c1e1900 */
[----:B------:R-:W3:Y:S01]  /*1d40*/  @P0 LDG.E R7, desc[UR6][R16.64] ;  /* 0x0000000610070981 */ /* 0x000ee2000c1e1900 */
[C---:B------:R-:W-:Y:S01]  /*1d50*/  @P0 IMAD.IADD R25, R3.reuse, 0x1, R2 ;  /* 0x0000000103190824 */ /* 0x040fe200078e0202 */
[----:B------:R-:W-:-:S03]  /*1d60*/  @P0 IADD3 R21, PT, PT, R3, R9, RZ ;  /* 0x0000000903150210 */ /* 0x000fc60007ffe0ff */
[----:B------:R-:W-:-:S04]  /*1d70*/  @P0 IMAD.WIDE R8, R25, 0x4, R12 ;  /* 0x0000000419080825 */ /* 0x000fc800078e020c */
[----:B------:R-:W-:Y:S01]  /*1d80*/  @P0 IMAD.WIDE R20, R21, 0x4, R12 ;  /* 0x0000000415140825 */ /* 0x000fe200078e020c */
[----:B--2---:R2:W-:Y:S04]  /*1d90*/  @P0 STG.E desc[UR6][R16.64], R23 ;  /* 0x0000001710000986 */ /* 0x0045e8000c101906 */
[----:B---3--:R2:W-:Y:S04]  /*1da0*/  @P0 STG.E desc[UR6][R18.64], R7 ;  /* 0x0000000712000986 */ /* 0x0085e8000c101906 */
[----:B------:R-:W3:Y:S04]  /*1db0*/  @P0 LDG.E R27, desc[UR6][R8.64] ;  /* 0x00000006081b0981 */ /* 0x000ee8000c1e1900 */
[----:B------:R-:W4:Y:S01]  /*1dc0*/  @P0 LDG.E R25, desc[UR6][R20.64] ;  /* 0x0000000614190981 */ /* 0x000f22000c1e1900 */
[----:B------:R-:W-:Y:S01]  /*1dd0*/  VIADD R5, R5, 0x1 ;  /* 0x0000000105057836 */ /* 0x000fe20000000000 */
[----:B------:R-:W-:Y:S01]  /*1de0*/  MOV R2, R6 ;  /* 0x0000000600027202 */ /* 0x000fe20000000f00 */
[----:B------:R-:W-:Y:S01]  /*1df0*/  VIADD R4, R4, 0x1 ;  /* 0x0000000104047836 */ /* 0x000fe20000000000 */
[----:B---3--:R2:W-:Y:S04]  /*1e00*/  @P0 STG.E desc[UR6][R20.64], R27 ;  /* 0x0000001b14000986 */ /* 0x0085e8000c101906 */
[----:B----4-:R2:W-:Y:S01]  /*1e10*/  @P0 STG.E desc[UR6][R8.64], R25 ;  /* 0x0000001908000986 */ /* 0x0105e2000c101906 */
[----:B0-----:R-:W-:-:S13]  /*1e20*/  ISETP.NE.AND P0, PT, R6, UR8, PT ;  /* 0x0000000806007c0c */ /* 0x001fda000bf05270 */
[----:B--2---:R-:W-:Y:S05]  /*1e30*/  @P0 BRA `(.L_x_13) ;  /* 0xfffffff000740947 */ /* 0x004fea000383ffff */
[----:B------:R-:W0:Y:S01]  /*1e40*/  LDCU UR8, c[0x0][0x388] ;  /* 0x00007100ff0877ac */ /* 0x000e220008000800 */
[----:B------:R-:W-:-:S05]  /*1e50*/  VIADD R0, R0, UR5 ;  /* 0x0000000500007c36 */ /* 0x000fca0008000000 */
[----:B0-----:R-:W-:-:S13]  /*1e60*/  ISETP.GE.AND P0, PT, R0, UR8, PT ;  /* 0x0000000800007c0c */ /* 0x001fda000bf06270 */
[----:B------:R-:W-:Y:S05]  /*1e70*/  @!P0 BRA `(.L_x_14) ;  /* 0xfffffff0004c8947 */ /* 0x000fea000383ffff */
[----:B------:R-:W-:Y:S05]  /*1e80*/  EXIT ;  /* 0x000000000000794d */ /* 0x000fea0003800000 */
.L_x_15:
[----:B------:R-:W-:-:S00]  /*1e90*/  BRA `(.L_x_15) ;  /* 0xfffffffc00fc7947 */ /* 0x000fc0000383ffff */
[----:B------:R-:W-:-:S00]  /*1ea0*/  NOP ;  /* 0x0000000000007918 */ /* 0x000fc00000000000 */
        /* <DEDUP_REMOVED lines=13> */
.L_x_16:


//--------------------- .nv.shared.reserved.0     --------------------------
	.section	.nv.shared.reserved.0,"aw",@nobits
	.weak		__nv_reservedSMEM_offset_0_alias
	.size		__nv_reservedSMEM_offset_0_alias, 0, 64
	.other		__nv_reservedSMEM_offset_0_alias,@"STO_CUDA_RESERVED_SHARED STV_DEFAULT"
__nv_reservedSMEM_offset_0_alias:
	.zero		0
	.zero		64


//--------------------- .nv.constant0._Z18selection_sort_gpuiiiiPKfPiPf --------------------------
	.section	.nv.constant0._Z18selection_sort_gpuiiiiPKfPiPf,"a",@progbits
	.sectionflags	@""
	.align	4
.nv.constant0._Z18selection_sort_gpuiiiiPKfPiPf:
	.zero		936


//--------------------- SYMBOLS --------------------------

	.type		.nv.reservedSmem.offset0,@object
	.size		.nv.reservedSmem.offset0,0x4
